	.target	sm_100a

	.elftype	@"ET_EXEC"


//--------------------- .note.nv.tkinfo           --------------------------
	.section	.note.nv.tkinfo,"",@"SHT_NOTE"
	.sectionflags	@"SHF_NOTE_NV_TKINFO"
	.tkinfo
        /*0018*/ 	.word	0x00000081
        /*0030*/ 	.string	""
        /*0030*/ 	.string	"ptxas-blackwell"
        /*0030*/ 	.string	"Cuda compilation tools, release 12.9, V12.9.86"
        /*0030*/ 	.string	"Build cuda_12.9.r12.9/compiler.36037853_0"
        /*0030*/ 	.string	"-v  -suppress-debug-info  -lineinfo  -arch sm_100a "



//--------------------- .note.nv.cuver            --------------------------
	.section	.note.nv.cuver,"",@"SHT_NOTE"
	.sectionflags	@"SHF_NOTE_NV_CUVER"
        /*0018*/ 	.short	0x0001
        /*001a*/ 	.short	0x0064
        /*001c*/ 	.short	0x0001
        /*001e*/ 	.short	0x0000
        /*0020*/ 	.short	0x0001
        /*0022*/ 	.short	0x0000


//--------------------- .nv.info                  --------------------------
	.section	.nv.info,"",@"SHT_CUDA_INFO"
	.align	4


	//----- nvinfo : EIATTR_REGCOUNT
	.align		4
        /*0000*/ 	.byte	0x04, 0x2f
        /*0002*/ 	.short	(.L_4 - .L_3)
	.align		4
.L_3:
        /*0004*/ 	.word	index@(gluon_tcgen05)
        /*0008*/ 	.word	0x00000047


	//----- nvinfo : EIATTR_FRAME_SIZE
	.align		4
.L_4:
        /*000c*/ 	.byte	0x04, 0x11
        /*000e*/ 	.short	(.L_6 - .L_5)
	.align		4
.L_5:
        /*0010*/ 	.word	index@($__internal_2_$__cuda_sm10x_tcgen05_guardrail_trap_unallocated_columns_being_dealloced)
        /*0014*/ 	.word	0x00000000


	//----- nvinfo : EIATTR_FRAME_SIZE
	.align		4
.L_6:
        /*0018*/ 	.byte	0x04, 0x11
        /*001a*/ 	.short	(.L_8 - .L_7)
	.align		4
.L_7:
        /*001c*/ 	.word	index@($__internal_1_$__cuda_sm10x_tcgen05_guardrail_trap_phase_invalid_during_alloc)
        /*0020*/ 	.word	0x00000000


	//----- nvinfo : EIATTR_FRAME_SIZE
	.align		4
.L_8:
        /*0024*/ 	.byte	0x04, 0x11
        /*0026*/ 	.short	(.L_10 - .L_9)
	.align		4
.L_9:
        /*0028*/ 	.word	index@($__internal_0_$__cuda_sm10x_tcgen05_guardrail_trap_col_being_dealloced_not_returned_by_alloc)
        /*002c*/ 	.word	0x00000000


	//----- nvinfo : EIATTR_FRAME_SIZE
	.align		4
.L_10:
        /*0030*/ 	.byte	0x04, 0x11
        /*0032*/ 	.short	(.L_12 - .L_11)
	.align		4
.L_11:
        /*0034*/ 	.word	index@(gluon_tcgen05)
        /*0038*/ 	.word	0x00000000


	//----- nvinfo : EIATTR_MIN_STACK_SIZE
	.align		4
.L_12:
        /*003c*/ 	.byte	0x04, 0x12
        /*003e*/ 	.short	(.L_14 - .L_13)
	.align		4
.L_13:
        /*0040*/ 	.word	index@(gluon_tcgen05)
        /*0044*/ 	.word	0x00000000
.L_14:


//--------------------- .nv.info.gluon_tcgen05    --------------------------
	.section	.nv.info.gluon_tcgen05,"",@"SHT_CUDA_INFO"
	.sectionflags	@""
	.align	4


	//----- nvinfo : EIATTR_CUDA_API_VERSION
	.align		4
        /*0000*/ 	.byte	0x04, 0x37
        /*0002*/ 	.short	(.L_16 - .L_15)
.L_15:
        /*0004*/ 	.word	0x00000081


	//----- nvinfo : EIATTR_KPARAM_INFO
	.align		4
.L_16:
        /*0008*/ 	.byte	0x04, 0x17
        /*000a*/ 	.short	(.L_18 - .L_17)
.L_17:
        /*000c*/ 	.word	0x00000000
        /*0010*/ 	.short	0x000a
        /*0012*/ 	.short	0x0048
        /*0014*/ 	.byte	0x00, 0xf4, 0x21, 0x00


	//----- nvinfo : EIATTR_KPARAM_INFO
	.align		4
.L_18:
        /*0018*/ 	.byte	0x04, 0x17
        /*001a*/ 	.short	(.L_20 - .L_19)
.L_19:
        /*001c*/ 	.word	0x00000000
        /*0020*/ 	.short	0x0009
        /*0022*/ 	.short	0x0040
        /*0024*/ 	.byte	0x00, 0xf4, 0x21, 0x00


	//----- nvinfo : EIATTR_KPARAM_INFO
	.align		4
.L_20:
        /*0028*/ 	.byte	0x04, 0x17
        /*002a*/ 	.short	(.L_22 - .L_21)
.L_21:
        /*002c*/ 	.word	0x00000000
        /*0030*/ 	.short	0x0008
        /*0032*/ 	.short	0x0038
        /*0034*/ 	.byte	0x00, 0xf0, 0x21, 0x00


	//----- nvinfo : EIATTR_KPARAM_INFO
	.align		4
.L_22:
        /*0038*/ 	.byte	0x04, 0x17
        /*003a*/ 	.short	(.L_24 - .L_23)
.L_23:
        /*003c*/ 	.word	0x00000000
        /*0040*/ 	.short	0x0007
        /*0042*/ 	.short	0x0030
        /*0044*/ 	.byte	0x00, 0xf0, 0x21, 0x00


	//----- nvinfo : EIATTR_KPARAM_INFO
	.align		4
.L_24:
        /*0048*/ 	.byte	0x04, 0x17
        /*004a*/ 	.short	(.L_26 - .L_25)
.L_25:
        /*004c*/ 	.word	0x00000000
        /*0050*/ 	.short	0x0006
        /*0052*/ 	.short	0x0028
        /*0054*/ 	.byte	0x00, 0xf0, 0x21, 0x00


	//----- nvinfo : EIATTR_KPARAM_INFO
	.align		4
.L_26:
        /*0058*/ 	.byte	0x04, 0x17
        /*005a*/ 	.short	(.L_28 - .L_27)
.L_27:
        /*005c*/ 	.word	0x00000000
        /*0060*/ 	.short	0x0005
        /*0062*/ 	.short	0x0020
        /*0064*/ 	.byte	0x00, 0xf0, 0x11, 0x00


	//----- nvinfo : EIATTR_KPARAM_INFO
	.align		4
.L_28:
        /*0068*/ 	.byte	0x04, 0x17
        /*006a*/ 	.short	(.L_30 - .L_29)
.L_29:
        /*006c*/ 	.word	0x00000000
        /*0070*/ 	.short	0x0004
        /*0072*/ 	.short	0x001c
        /*0074*/ 	.byte	0x00, 0xf0, 0x11, 0x00


	//----- nvinfo : EIATTR_KPARAM_INFO
	.align		4
.L_30:
        /*0078*/ 	.byte	0x04, 0x17
        /*007a*/ 	.short	(.L_32 - .L_31)
.L_31:
        /*007c*/ 	.word	0x00000000
        /*0080*/ 	.short	0x0003
        /*0082*/ 	.short	0x0018
        /*0084*/ 	.byte	0x00, 0xf0, 0x11, 0x00


	//----- nvinfo : EIATTR_KPARAM_INFO
	.align		4
.L_32:
        /*0088*/ 	.byte	0x04, 0x17
        /*008a*/ 	.short	(.L_34 - .L_33)
.L_33:
        /*008c*/ 	.word	0x00000000
        /*0090*/ 	.short	0x0002
        /*0092*/ 	.short	0x0010
        /*0094*/ 	.byte	0x00, 0xf4, 0x21, 0x00


	//----- nvinfo : EIATTR_KPARAM_INFO
	.align		4
.L_34:
        /*0098*/ 	.byte	0x04, 0x17
        /*009a*/ 	.short	(.L_36 - .L_35)
.L_35:
        /*009c*/ 	.word	0x00000000
        /*00a0*/ 	.short	0x0001
        /*00a2*/ 	.short	0x0008
        /*00a4*/ 	.byte	0x00, 0xf4, 0x21, 0x00


	//----- nvinfo : EIATTR_KPARAM_INFO
	.align		4
.L_36:
        /*00a8*/ 	.byte	0x04, 0x17
        /*00aa*/ 	.short	(.L_38 - .L_37)
.L_37:
        /*00ac*/ 	.word	0x00000000
        /*00b0*/ 	.short	0x0000
        /*00b2*/ 	.short	0x0000
        /*00b4*/ 	.byte	0x00, 0xf4, 0x21, 0x00


	//----- nvinfo : EIATTR_AT_ENTRY_FRAGMENTS
	.align		4
.L_38:
        /*00b8*/ 	.byte	0x04, 0x4f
        /*00ba*/ 	.short	(.L_40 - .L_39)


	//   ....[0]....
.L_39:
        /*00bc*/ 	.word	0x00000004


	//----- nvinfo : EIATTR_RESERVED_SMEM_USED
	.align		4
.L_40:
        /*00c0*/ 	.byte	0x01, 0x41
	.zero		2


	//----- nvinfo : EIATTR_SPARSE_MMA_MASK
	.align		4
        /*00c4*/ 	.byte	0x03, 0x50
        /*00c6*/ 	.short	0x0000


	//----- nvinfo : EIATTR_TCGEN05_1CTA_USED
	.align		4
        /*00c8*/ 	.byte	0x01, 0x51
	.zero		2


	//----- nvinfo : EIATTR_MAXREG_COUNT
	.align		4
        /*00cc*/ 	.byte	0x03, 0x1b
        /*00ce*/ 	.short	0x00ff


	//----- nvinfo : EIATTR_NUM_BARRIERS
	.align		4
        /*00d0*/ 	.byte	0x02, 0x4c
        /*00d2*/ 	.byte	0x01
	.zero		1


	//----- nvinfo : EIATTR_INT_WARP_WIDE_INSTR_OFFSETS
	.align		4
        /*00d4*/ 	.byte	0x04, 0x31
        /*00d6*/ 	.short	(.L_42 - .L_41)


	//   ....[0]....
.L_41:
        /*00d8*/ 	.word	0x00001670


	//   ....[1]....
        /*00dc*/ 	.word	0x00001690


	//   ....[2]....
        /*00e0*/ 	.word	0x00001710


	//   ....[3]....
        /*00e4*/ 	.word	0x00001ad0


	//   ....[4]....
        /*00e8*/ 	.word	0x00001ae0


	//   ....[5]....
        /*00ec*/ 	.word	0x00001af0


	//   ....[6]....
        /*00f0*/ 	.word	0x00001b00


	//   ....[7]....
        /*00f4*/ 	.word	0x00001d80


	//   ....[8]....
        /*00f8*/ 	.word	0x00001d90


	//   ....[9]....
        /*00fc*/ 	.word	0x00001f00


	//   ....[10]....
        /*0100*/ 	.word	0x00001f50


	//   ....[11]....
        /*0104*/ 	.word	0x00001f60


	//   ....[12]....
        /*0108*/ 	.word	0x00001f90


	//   ....[13]....
        /*010c*/ 	.word	0x000021a0


	//   ....[14]....
        /*0110*/ 	.word	0x000021b0


	//   ....[15]....
        /*0114*/ 	.word	0x00002540


	//   ....[16]....
        /*0118*/ 	.word	0x00002550


	//   ....[17]....
        /*011c*/ 	.word	0x000029c0


	//   ....[18]....
        /*0120*/ 	.word	0x00002a10


	//----- nvinfo : EIATTR_COOP_GROUP_MASK_REGIDS
	.align		4
.L_42:
        /*0124*/ 	.byte	0x04, 0x29
        /*0126*/ 	.short	(.L_44 - .L_43)


	//   ....[0]....
.L_43:
        /*0128*/ 	.word	0xffffffff


	//   ....[1]....
        /*012c*/ 	.word	0xffffffff


	//   ....[2]....
        /*0130*/ 	.word	0xffffffff


	//   ....[3]....
        /*0134*/ 	.word	0xffffffff


	//   ....[4]....
        /*0138*/ 	.word	0xffffffff


	//   ....[5]....
        /*013c*/ 	.word	0xffffffff


	//   ....[6]....
        /*0140*/ 	.word	0xffffffff


	//   ....[7]....
        /*0144*/ 	.word	0xffffffff


	//   ....[8]....
        /*0148*/ 	.word	0xffffffff


	//   ....[9]....
        /*014c*/ 	.word	0xffffffff


	//----- nvinfo : EIATTR_COOP_GROUP_INSTR_OFFSETS
	.align		4
.L_44:
        /*0150*/ 	.byte	0x04, 0x28
        /*0152*/ 	.short	(.L_46 - .L_45)


	//   ....[0]....
.L_45:
        /*0154*/ 	.word	0x00000050


	//   ....[1]....
        /*0158*/ 	.word	0x00000310


	//   ....[2]....
        /*015c*/ 	.word	0x000004f0


	//   ....[3]....
        /*0160*/ 	.word	0x00000980


	//   ....[4]....
        /*0164*/ 	.word	0x00000ac0


	//   ....[5]....
        /*0168*/ 	.word	0x00000fa0


	//   ....[6]....
        /*016c*/ 	.word	0x000010e0


	//   ....[7]....
        /*0170*/ 	.word	0x00001530


	//   ....[8]....
        /*0174*/ 	.word	0x00002850


	//   ....[9]....
        /*0178*/ 	.word	0x00002ac0


	//----- nvinfo : EIATTR_VRC_CTA_INIT_COUNT
	.align		4
.L_46:
        /*017c*/ 	.byte	0x02, 0x4a
        /*017e*/ 	.byte	0x80
	.zero		1


	//----- nvinfo : EIATTR_MBARRIER_INSTR_OFFSETS
	.align		4
        /*0180*/ 	.byte	0x04, 0x39
        /*0182*/ 	.short	(.L_48 - .L_47)


	//   ....[0]....
.L_47:
        /*0184*/ 	.word	0x00001730
        /*0188*/ 	.word	0x000000ff
        /*018c*/ 	.word	0x00010000
        /*0190*/ 	.short	0x0100
        /*0192*/ 	.byte	0x08
	.zero		1


	//   ....[1]....
        /*0194*/ 	.word	0x00001740
        /*0198*/ 	.word	0x000000ff
        /*019c*/ 	.word	0x00010020
        /*01a0*/ 	.short	0x0100
        /*01a2*/ 	.byte	0x08
	.zero		1


	//   ....[2]....
        /*01a4*/ 	.word	0x000017f0
        /*01a8*/ 	.word	0x000000ff
        /*01ac*/ 	.word	0x00010008
        /*01b0*/ 	.short	0x0100
        /*01b2*/ 	.byte	0x08
	.zero		1


	//   ....[3]....
        /*01b4*/ 	.word	0x00001800
        /*01b8*/ 	.word	0x000000ff
        /*01bc*/ 	.word	0x00010028
        /*01c0*/ 	.short	0x0100
        /*01c2*/ 	.byte	0x08
	.zero		1


	//   ....[4]....
        /*01c4*/ 	.word	0x000018e0
        /*01c8*/ 	.word	0x000000ff
        /*01cc*/ 	.word	0x00010010
        /*01d0*/ 	.short	0x0100
        /*01d2*/ 	.byte	0x08
	.zero		1


	//   ....[5]....
        /*01d4*/ 	.word	0x000018f0
        /*01d8*/ 	.word	0x000000ff
        /*01dc*/ 	.word	0x00010030
        /*01e0*/ 	.short	0x0100
        /*01e2*/ 	.byte	0x08
	.zero		1


	//   ....[6]....
        /*01e4*/ 	.word	0x00001a00
        /*01e8*/ 	.word	0x000000ff
        /*01ec*/ 	.word	0x00010018
        /*01f0*/ 	.short	0x0100
        /*01f2*/ 	.byte	0x08
	.zero		1


	//   ....[7]....
        /*01f4*/ 	.word	0x00001a10
        /*01f8*/ 	.word	0x000000ff
        /*01fc*/ 	.word	0x00010038
        /*0200*/ 	.short	0x0100
        /*0202*/ 	.byte	0x08
	.zero		1


	//   ....[8]....
        /*0204*/ 	.word	0x00001be0
        /*0208*/ 	.word	0x000000ff
        /*020c*/ 	.word	0x00010000
        /*0210*/ 	.short	0x010a
        /*0212*/ 	.byte	0x08
	.zero		1


	//   ....[9]....
        /*0214*/ 	.word	0x00001de0
        /*0218*/ 	.word	0x000000ff
        /*021c*/ 	.word	0x00010020
        /*0220*/ 	.short	0x010a
        /*0222*/ 	.byte	0x08
	.zero		1


	//   ....[10]....
        /*0224*/ 	.word	0x00002000
        /*0228*/ 	.word	0x000000ff
        /*022c*/ 	.word	0x00010000
        /*0230*/ 	.short	0x010a
        /*0232*/ 	.byte	0x1c
	.zero		1


	//   ....[11]....
        /*0234*/ 	.word	0x000021f0
        /*0238*/ 	.word	0x000000ff
        /*023c*/ 	.word	0x00010020
        /*0240*/ 	.short	0x010a
        /*0242*/ 	.byte	0x1c
	.zero		1


	//   ....[12]....
        /*0244*/ 	.word	0x000022c0
        /*0248*/ 	.word	0x000000ff
        /*024c*/ 	.word	0x00010000
        /*0250*/ 	.short	0x0108
        /*0252*/ 	.byte	0x08
	.zero		1


	//   ....[13]....
        /*0254*/ 	.word	0x000022d0
        /*0258*/ 	.word	0x000000ff
        /*025c*/ 	.word	0x00010020
        /*0260*/ 	.short	0x0108
        /*0262*/ 	.byte	0x08
	.zero		1


	//   ....[14]....
        /*0264*/ 	.word	0x00002320
        /*0268*/ 	.word	0x000000ff
        /*026c*/ 	.word	0x00010008
        /*0270*/ 	.short	0x0108
        /*0272*/ 	.byte	0x08
	.zero		1


	//   ....[15]....
        /*0274*/ 	.word	0x00002330
        /*0278*/ 	.word	0x000000ff
        /*027c*/ 	.word	0x00010028
        /*0280*/ 	.short	0x0108
        /*0282*/ 	.byte	0x08
	.zero		1


	//   ....[16]....
        /*0284*/ 	.word	0x00002380
        /*0288*/ 	.word	0x000000ff
        /*028c*/ 	.word	0x00010010
        /*0290*/ 	.short	0x0108
        /*0292*/ 	.byte	0x08
	.zero		1


	//   ....[17]....
        /*0294*/ 	.word	0x00002390
        /*0298*/ 	.word	0x000000ff
        /*029c*/ 	.word	0x00010030
        /*02a0*/ 	.short	0x0108
        /*02a2*/ 	.byte	0x08
	.zero		1


	//   ....[18]....
        /*02a4*/ 	.word	0x000023e0
        /*02a8*/ 	.word	0x000000ff
        /*02ac*/ 	.word	0x00010018
        /*02b0*/ 	.short	0x0108
        /*02b2*/ 	.byte	0x08
	.zero		1


	//   ....[19]....
        /*02b4*/ 	.word	0x000023f0
        /*02b8*/ 	.word	0x000000ff
        /*02bc*/ 	.word	0x00010038
        /*02c0*/ 	.short	0x0108
        /*02c2*/ 	.byte	0x08
	.zero		1


	//   ....[20]....
        /*02c4*/ 	.word	0x00002ae0
        /*02c8*/ 	.word	0x000000ff
        /*02cc*/ 	.word	0x00010000
        /*02d0*/ 	.short	0x010a
        /*02d2*/ 	.byte	0x08
	.zero		1


	//   ....[21]....
        /*02d4*/ 	.word	0x00002b10
        /*02d8*/ 	.word	0x000000ff
        /*02dc*/ 	.word	0x00010020
        /*02e0*/ 	.short	0x010a
        /*02e2*/ 	.byte	0x08
	.zero		1


	//   ....[22]....
        /*02e4*/ 	.word	0x00002b40
        /*02e8*/ 	.word	0x000000ff
        /*02ec*/ 	.word	0x00010000
        /*02f0*/ 	.short	0x010a
        /*02f2*/ 	.byte	0x1c
	.zero		1


	//   ....[23]....
        /*02f4*/ 	.word	0x00002b70
        /*02f8*/ 	.word	0x000000ff
        /*02fc*/ 	.word	0x00010020
        /*0300*/ 	.short	0x010a
        /*0302*/ 	.byte	0x1c
	.zero		1


	//----- nvinfo : EIATTR_NUM_MBARRIERS
	.align		4
.L_48:
        /*0304*/ 	.byte	0x03, 0x38
        /*0306*/ 	.short	0x0008


	//----- nvinfo : EIATTR_EXIT_INSTR_OFFSETS
	.align		4
        /*0308*/ 	.byte	0x04, 0x1c
        /*030a*/ 	.short	(.L_50 - .L_49)


	//   ....[0]....
.L_49:
        /*030c*/ 	.word	0x00002ad0


	//----- nvinfo : EIATTR_REQNTID
	.align		4
.L_50:
        /*0310*/ 	.byte	0x04, 0x10
        /*0312*/ 	.short	(.L_52 - .L_51)
.L_51:
        /*0314*/ 	.word	0x00000100
        /*0318*/ 	.word	0x00000001
        /*031c*/ 	.word	0x00000001


	//----- nvinfo : EIATTR_CRS_STACK_SIZE
	.align		4
.L_52:
        /*0320*/ 	.byte	0x04, 0x1e
        /*0322*/ 	.short	(.L_54 - .L_53)
.L_53:
        /*0324*/ 	.word	0x00000000


	//----- nvinfo : EIATTR_CBANK_PARAM_SIZE
	.align		4
.L_54:
        /*0328*/ 	.byte	0x03, 0x19
        /*032a*/ 	.short	0x0050


	//----- nvinfo : EIATTR_PARAM_CBANK
	.align		4
        /*032c*/ 	.byte	0x04, 0x0a
        /*032e*/ 	.short	(.L_56 - .L_55)
	.align		4
.L_55:
        /*0330*/ 	.word	index@(.nv.constant0.gluon_tcgen05)
        /*0334*/ 	.short	0x0380
        /*0336*/ 	.short	0x0050


	//----- nvinfo : EIATTR_SW_WAR
	.align		4
.L_56:
        /*0338*/ 	.byte	0x04, 0x36
        /*033a*/ 	.short	(.L_58 - .L_57)
.L_57:
        /*033c*/ 	.word	0x00000008
.L_58:


//--------------------- .nv.compat                --------------------------
	.section	.nv.compat,"",@"SHT_CUDA_COMPAT_INFO"
	.align	4
        /*0000*/ 	.byte	0x02, 0x02, 0x02, 0x00, 0x02, 0x05, 0x05, 0x00, 0x02, 0x03, 0x03, 0x00, 0x02, 0x06, 0x01, 0x00


//--------------------- .nv.callgraph             --------------------------
	.section	.nv.callgraph,"",@"SHT_CUDA_CALLGRAPH"
	.align	4
	.sectionentsize	8
	.align		4
        /*0000*/ 	.word	0x00000000
	.align		4
        /*0004*/ 	.word	0xffffffff
	.align		4
        /*0008*/ 	.word	0x00000000
	.align		4
        /*000c*/ 	.word	0xfffffffe
	.align		4
        /*0010*/ 	.word	0x00000000
	.align		4
        /*0014*/ 	.word	0xfffffffd
	.align		4
        /*0018*/ 	.word	0x00000000
	.align		4
        /*001c*/ 	.word	0xfffffffc


//--------------------- .text.gluon_tcgen05       --------------------------
	.section	.text.gluon_tcgen05,"ax",@progbits
	.align	128
        .global         gluon_tcgen05
        .type           gluon_tcgen05,@function
        .size           gluon_tcgen05,(.L_x_86 - gluon_tcgen05)
        .other          gluon_tcgen05,@"STO_CUDA_ENTRY STV_DEFAULT"
gluon_tcgen05:
.text.gluon_tcgen05:
[----:B------:R-:W1:Y:S01]  /*0000*/  LDC R1, c[0x0][0x37c] ;  /* 0x0000df00ff017b82 */ /* 0x000e620000000800 */
[----:B------:R-:W2:Y:S02]  /*0010*/  S2R R0, SR_TID.X ;  /* 0x0000000000007919 */ /* 0x000ea40000002100 */
[----:B--2---:R-:W-:-:S13]  /*0020*/  ISETP.GE.U32.AND P2, PT, R0, 0x20, PT ;  /* 0x000000200000780c */ /* 0x004fda0003f46070 */
[----:B------:R-:W-:Y:S05]  /*0030*/  @P2 BRA `(.L_x_0) ;  /* 0x0000000000b82947 */ /* 0x000fea0003800000 */
[----:B------:R-:W2:Y:S01]  /*0040*/  S2UR UR6, SR_CgaCtaId ;  /* 0x00000000000679c3 */ /* 0x000ea20000008800 */
[----:B------:R-:W-:Y:S01]  /*0050*/  NOP ;  /* 0x0000000000007918 */ /* 0x000fe20000000000 */
[----:B------:R-:W-:Y:S02]  /*0060*/  UMOV UR4, 0x40 ;  /* 0x0000004000047882 */ /* 0x000fe40000000000 */
[----:B--2---:R-:W-:-:S09]  /*0070*/  ULEA UR4, UR6, UR4, 0x18 ;  /* 0x0000000406047291 */ /* 0x004fd2000f8ec0ff */
[----:B------:R-:W2:Y:S01]  /*0080*/  LDS.U8 R2, [UR4] ;  /* 0x00000004ff027984 */ /* 0x000ea20008000000 */
[----:B------:R-:W-:Y:S02]  /*0090*/  UMOV UR4, 0x400 ;  /* 0x0000040000047882 */ /* 0x000fe40000000000 */
[----:B------:R-:W-:Y:S01]  /*00a0*/  ULEA UR4, UR6, UR4, 0x18 ;  /* 0x0000000406047291 */ /* 0x000fe2000f8ec0ff */
[----:B--2---:R-:W-:-:S13]  /*00b0*/  ISETP.NE.AND P0, PT, R2, RZ, PT ;  /* 0x000000ff0200720c */ /* 0x004fda0003f05270 */
[----:B------:R-:W-:Y:S05]  /*00c0*/  @P0 BRA `(.L_x_1) ;  /* 0x00000000007c0947 */ /* 0x000fea0003800000 */
[----:B------:R-:W-:-:S13]  /*00d0*/  ELECT P0, URZ, PT ;  /* 0x0000000000ff782f */ /* 0x000fda0003800000 */
[----:B------:R-:W-:Y:S05]  /*00e0*/  @!P0 BRA `(.L_x_2) ;  /* 0x0000000000848947 */ /* 0x000fea0003800000 */
[----:B------:R-:W-:Y:S01]  /*00f0*/  UMOV UR5, 0x4 ;  /* 0x0000000400057882 */ /* 0x000fe20000000000 */
[----:B------:R-:W-:Y:S02]  /*0100*/  IMAD.MOV.U32 R5, RZ, RZ, 0x1 ;  /* 0x00000001ff057424 */ /* 0x000fe400078e00ff */
[----:B------:R-:W-:Y:S02]  /*0110*/  IMAD.MOV.U32 R3, RZ, RZ, 0xf ;  /* 0x0000000fff037424 */ /* 0x000fe400078e00ff */
[----:B------:R-:W-:Y:S04]  /*0120*/  DEPBAR.LE SB2, 0x36 ;  /* 0x0000ad800000791a */ /* 0x000fe80000000000 */
[----:B------:R-:W2:Y:S02]  /*0130*/  UTCATOMSWS.FIND_AND_SET.ALIGN UP0, UR5, UR5 ;  /* 0x00000005000575e3 */ /* 0x000ea40008000800 */
[----:B--2---:R-:W-:-:S04]  /*0140*/  PLOP3.LUT P0, PT, PT, PT, UP0, 0x80, 0x8 ;  /* 0x000000000008781c */ /* 0x004fc80003f0f008 */
[----:B------:R-:W-:-:S04]  /*0150*/  SEL R2, RZ, 0xffffffff, !P0 ;  /* 0xffffffffff027807 */ /* 0x000fc80004000000 */
[----:B------:R-:W-:Y:S01]  /*0160*/  ISETP.NE.AND P0, PT, R2, RZ, PT ;  /* 0x000000ff0200720c */ /* 0x000fe20003f05270 */
[----:B------:R-:W-:-:S12]  /*0170*/  IMAD.U32 R2, RZ, RZ, UR5 ;  /* 0x00000005ff027e24 */ /* 0x000fd8000f8e00ff */
[----:B------:R-:W-:Y:S05]  /*0180*/  @P0 BRA `(.L_x_3) ;  /* 0x0000000000240947 */ /* 0x000fea0003800000 */
.L_x_4:
[----:B------:R-:W-:Y:S05]  /*0190*/  NANOSLEEP 0x64 ;  /* 0x000000640000795d */ /* 0x000fea0003800000 */
[----:B------:R-:W-:-:S05]  /*01a0*/  UMOV UR5, 0x4 ;  /* 0x0000000400057882 */ /* 0x000fca0000000000 */
[----:B------:R-:W-:Y:S04]  /*01b0*/  DEPBAR.LE SB2, 0x36 ;  /* 0x0000ad800000791a */ /* 0x000fe80000000000 */
[----:B------:R-:W2:Y:S02]  /*01c0*/  UTCATOMSWS.FIND_AND_SET.ALIGN UP0, UR5, UR5 ;  /* 0x00000005000575e3 */ /* 0x000ea40008000800 */
[----:B--2---:R-:W-:-:S04]  /*01d0*/  PLOP3.LUT P0, PT, PT, PT, UP0, 0x80, 0x8 ;  /* 0x000000000008781c */ /* 0x004fc80003f0f008 */
[----:B------:R-:W-:-:S04]  /*01e0*/  SEL R2, RZ, 0xffffffff, !P0 ;  /* 0xffffffffff027807 */ /* 0x000fc80004000000 */
[----:B------:R-:W-:Y:S01]  /*01f0*/  ISETP.NE.AND P0, PT, R2, RZ, PT ;  /* 0x000000ff0200720c */ /* 0x000fe20003f05270 */
[----:B------:R-:W-:-:S12]  /*0200*/  IMAD.U32 R2, RZ, RZ, UR5 ;  /* 0x00000005ff027e24 */ /* 0x000fd8000f8e00ff */
[----:B------:R-:W-:Y:S05]  /*0210*/  @!P0 BRA `(.L_x_4) ;  /* 0xfffffffc00dc8947 */ /* 0x000fea000383ffff */
.L_x_3:
[C---:B------:R-:W-:Y:S01]  /*0220*/  VIADD R4, R2.reuse, 0x10 ;  /* 0x0000001002047836 */ /* 0x040fe20000000000 */
[----:B------:R-:W-:Y:S01]  /*0230*/  UMOV UR5, 0x50 ;  /* 0x0000005000057882 */ /* 0x000fe20000000000 */
[----:B------:R-:W-:Y:S01]  /*0240*/  SHF.L.U32 R3, R3, R2, RZ ;  /* 0x0000000203037219 */ /* 0x000fe200000006ff */
[----:B------:R-:W-:Y:S01]  /*0250*/  ULEA UR5, UR6, UR5, 0x18 ;  /* 0x0000000506057291 */ /* 0x000fe2000f8ec0ff */
[----:B------:R-:W-:Y:S01]  /*0260*/  IMAD.SHL.U32 R2, R2, 0x20, RZ ;  /* 0x0000002002027824 */ /* 0x000fe200078e00ff */
[----:B------:R-:W-:-:S04]  /*0270*/  SHF.L.U32 R4, R5, R4, RZ ;  /* 0x0000000405047219 */ /* 0x000fc800000006ff */
[----:B------:R-:W-:-:S05]  /*0280*/  LOP3.LUT R3, R4, R3, RZ, 0xfc, !PT ;  /* 0x0000000304037212 */ /* 0x000fca00078efcff */
[----:B------:R2:W-:Y:S04]  /*0290*/  ATOMS.OR RZ, [UR5], R3 ;  /* 0x00000003ffff798c */ /* 0x0005e8000b000005 */
[----:B------:R2:W-:Y:S01]  /*02a0*/  STS [UR4], R2 ;  /* 0x00000002ff007988 */ /* 0x0005e20008000804 */
[----:B------:R-:W-:Y:S05]  /*02b0*/  BRA `(.L_x_2) ;  /* 0x0000000000107947 */ /* 0x000fea0003800000 */
.L_x_1:
[----:B------:R-:W-:Y:S01]  /*02c0*/  IMAD.MOV.U32 R3, RZ, RZ, -0x1 ;  /* 0xffffffffff037424 */ /* 0x000fe200078e00ff */
[----:B------:R-:W-:-:S04]  /*02d0*/  MOV R2, 0x300 ;  /* 0x0000030000027802 */ /* 0x000fc80000000f00 */
[----:B------:R2:W-:Y:S03]  /*02e0*/  STS [UR4], R3 ;  /* 0x00000003ff007988 */ /* 0x0005e60008000804 */
[----:B-12---:R-:W-:Y:S05]  /*02f0*/  CALL.REL.NOINC `($__internal_1_$__cuda_sm10x_tcgen05_guardrail_trap_phase_invalid_during_alloc) ;  /* 0x0000002800347944 */ /* 0x006fea0003c00000 */
.L_x_2:
[----:B------:R-:W-:Y:S05]  /*0300*/  WARPSYNC.ALL ;  /* 0x0000000000007948 */ /* 0x000fea0003800000 */
[----:B------:R-:W-:Y:S01]  /*0310*/  NOP ;  /* 0x0000000000007918 */ /* 0x000fe20000000000 */
.L_x_0:
[----:B------:R-:W3:Y:S08]  /*0320*/  S2UR UR4, SR_CgaCtaId ;  /* 0x00000000000479c3 */ /* 0x000ef00000008800 */
[----:B------:R-:W-:Y:S01]  /*0330*/  BAR.SYNC.DEFER_BLOCKING 0x0 ;  /* 0x0000000000007b1d */ /* 0x000fe20000010000 */
[----:B------:R-:W-:-:S05]  /*0340*/  LOP3.LUT R68, R0, 0xff, RZ, 0xc0, !PT ;  /* 0x000000ff00447812 */ /* 0x000fca00078ec0ff */
[----:B------:R-:W-:Y:S02]  /*0350*/  UMOV UR8, 0x400 ;  /* 0x0000040000087882 */ /* 0x000fe40000000000 */
[----:B------:R-:W4:Y:S08]  /*0360*/  LDC R10, c[0x0][0x3a0] ;  /* 0x0000e800ff0a7b82 */ /* 0x000f300000000800 */
[----:B------:R-:W5:Y:S01]  /*0370*/  S2UR UR9, SR_CTAID.Y ;  /* 0x00000000000979c3 */ /* 0x000f620000002600 */
[----:B---3--:R-:W-:-:S09]  /*0380*/  ULEA UR8, UR4, UR8, 0x18 ;  /* 0x0000000804087291 */ /* 0x008fd2000f8ec0ff */
[----:B--2---:R-:W2:Y:S01]  /*0390*/  LDS R3, [UR8] ;  /* 0x00000008ff037984 */ /* 0x004ea20008000800 */
[----:B------:R-:W-:Y:S06]  /*03a0*/  BAR.SYNC.DEFER_BLOCKING 0x0 ;  /* 0x0000000000007b1d */ /* 0x000fec0000010000 */
[----:B------:R-:W-:Y:S05]  /*03b0*/  @P2 BRA `(.L_x_5) ;  /* 0x0000000000182947 */ /* 0x000fea0003800000 */
[----:B------:R-:W-:Y:S01]  /*03c0*/  ELECT P0, URZ, PT ;  /* 0x0000000000ff782f */ /* 0x000fe20003800000 */
[----:B------:R-:W-:Y:S01]  /*03d0*/  IMAD.MOV.U32 R2, RZ, RZ, 0x1 ;  /* 0x00000001ff027424 */ /* 0x000fe200078e00ff */
[----:B------:R-:W-:Y:S01]  /*03e0*/  UMOV UR5, 0x40 ;  /* 0x0000004000057882 */ /* 0x000fe20000000000 */
[----:B------:R-:W-:Y:S01]  /*03f0*/  UVIRTCOUNT.DEALLOC.SMPOOL 0x80 ;  /* 0x000000800000784c */ /* 0x000fe20000000000 */
[----:B------:R-:W-:-:S09]  /*0400*/  ULEA UR5, UR4, UR5, 0x18 ;  /* 0x0000000504057291 */ /* 0x000fd2000f8ec0ff */
[----:B------:R3:W-:Y:S03]  /*0410*/  @P0 STS.U8 [UR5], R2 ;  /* 0x00000002ff000988 */ /* 0x0007e60008000005 */
.L_x_5:
[----:B------:R-:W3:Y:S01]  /*0420*/  S2UR UR4, SR_CTAID.Z ;  /* 0x00000000000479c3 */ /* 0x000ee20000002700 */
[----:B------:R-:W5:Y:S01]  /*0430*/  LDCU UR5, c[0x0][0x370] ;  /* 0x00006e00ff0577ac */ /* 0x000f620008000800 */
[----:B------:R-:W-:Y:S01]  /*0440*/  ISETP.GE.U32.AND P0, PT, R68, 0x20, PT ;  /* 0x000000204400780c */ /* 0x000fe20003f06070 */
[----:B----4-:R-:W-:Y:S01]  /*0450*/  VIADD R5, R10, 0xffffffff ;  /* 0xffffffff0a057836 */ /* 0x010fe20000000000 */
[C---:B------:R-:W-:Y:S01]  /*0460*/  ISETP.NE.U32.AND P3, PT, R68.reuse, RZ, PT ;  /* 0x000000ff4400720c */ /* 0x040fe20003f65070 */
[----:B------:R-:W3:Y:S01]  /*0470*/  LDCU UR6, c[0x0][0x374] ;  /* 0x00006e80ff0677ac */ /* 0x000ee20008000800 */
[----:B------:R-:W-:Y:S01]  /*0480*/  LEA R4, R68, UR8, 0x2 ;  /* 0x0000000844047c11 */ /* 0x000fe2000f8e10ff */
[----:B------:R-:W-:Y:S01]  /*0490*/  BSSY.RECONVERGENT B0, `(.L_x_6) ;  /* 0x0000015000007945 */ /* 0x000fe20003800200 */
[----:B------:R-:W5:Y:S01]  /*04a0*/  S2UR UR7, SR_CTAID.X ;  /* 0x00000000000779c3 */ /* 0x000f620000002500 */
[----:B------:R-:W4:Y:S01]  /*04b0*/  LDCU.64 UR20, c[0x0][0x3c0] ;  /* 0x00007800ff1477ac */ /* 0x000f220008000a00 */
[----:B--2---:R-:W-:-:S05]  /*04c0*/  R2UR UR23, R3 ;  /* 0x00000000031772ca */ /* 0x004fca00000e0000 */
[----:B------:R2:W-:Y:S01]  /*04d0*/  @!P0 STS [R4], RZ ;  /* 0x000000ff04008388 */ /* 0x0005e20000000800 */
[----:B------:R-:W1:Y:S01]  /*04e0*/  LDC R6, c[0x0][0x398] ;  /* 0x0000e600ff067b82 */ /* 0x000e620000000800 */
[----:B------:R-:W-:Y:S02]  /*04f0*/  NOP ;  /* 0x0000000000007918 */ /* 0x000fe40000000000 */
[----:B------:R2:W-:Y:S01]  /*0500*/  @!P3 STS [UR8+0x20], R5 ;  /* 0x00002005ff00b988 */ /* 0x0005e20008000808 */
[----:B---3-5:R-:W-:-:S04]  /*0510*/  UIMAD UR4, UR4, UR6, UR9 ;  /* 0x00000006040472a4 */ /* 0x028fc8000f8e0209 */
[----:B------:R-:W-:-:S04]  /*0520*/  UIMAD UR4, UR4, UR5, UR7 ;  /* 0x00000005040472a4 */ /* 0x000fc8000f8e0207 */
[----:B------:R-:W-:-:S04]  /*0530*/  UIMAD UR4, UR4, 0x180, URZ ;  /* 0x00000180040478a4 */ /* 0x000fc8000f8e02ff */
[----:B----4-:R-:W-:Y:S01]  /*0540*/  UIADD3 UR24, UP0, UPT, UR4, UR20, URZ ;  /* 0x0000001404187290 */ /* 0x010fe2000ff1e0ff */
[----:B-1----:R-:W-:-:S03]  /*0550*/  VIADD R6, R6, 0xffffffff ;  /* 0xffffffff06067836 */ /* 0x002fc60000000000 */
[----:B------:R-:W-:Y:S01]  /*0560*/  ULEA.HI.X.SX32 UR25, UR4, UR21, 0x1, UP0 ;  /* 0x0000001504197291 */ /* 0x000fe200080f0eff */
[----:B--2---:R-:W-:Y:S11]  /*0570*/  @P3 BRA `(.L_x_7) ;  /* 0x0000000000183947 */ /* 0x004ff60003800000 */
[----:B------:R-:W1:Y:S01]  /*0580*/  LDS R2, [UR8+0x8] ;  /* 0x00000808ff027984 */ /* 0x000e620008000800 */
[----:B------:R-:W2:Y:S01]  /*0590*/  LDC.64 R8, c[0x0][0x380] ;  /* 0x0000e000ff087b82 */ /* 0x000ea20000000a00 */
[----:B------:R-:W-:Y:S02]  /*05a0*/  IMAD.MOV.U32 R3, RZ, RZ, 0x70 ;  /* 0x00000070ff037424 */ /* 0x000fe400078e00ff */
[----:B--2---:R2:W-:Y:S03]  /*05b0*/  STS.64 [UR8], R8 ;  /* 0x00000008ff007988 */ /* 0x0045e60008000a08 */
[----:B-1----:R-:W-:-:S05]  /*05c0*/  LOP3.LUT R2, R2, 0x10, R3, 0xd8, !PT ;  /* 0x0000001002027812 */ /* 0x002fca00078ed803 */
[----:B------:R2:W-:Y:S02]  /*05d0*/  STS [UR8+0x8], R2 ;  /* 0x00000802ff007988 */ /* 0x0005e40008000808 */
.L_x_7:
[----:B------:R-:W-:Y:S05]  /*05e0*/  BSYNC.RECONVERGENT B0 ;  /* 0x0000000000007941 */ /* 0x000fea0003800200 */
.L_x_6:
[----:B------:R-:W-:Y:S04]  /*05f0*/  BSSY.RECONVERGENT B0, `(.L_x_8) ;  /* 0x000000a000007945 */ /* 0x000fe80003800200 */
[----:B------:R-:W-:Y:S05]  /*0600*/  @P3 BRA `(.L_x_9) ;  /* 0x0000000000203947 */ /* 0x000fea0003800000 */
[----:B--2---:R-:W1:Y:S01]  /*0610*/  LDS R2, [UR8+0x34] ;  /* 0x00003408ff027984 */ /* 0x004e620008000800 */
[----:B------:R-:W-:Y:S02]  /*0620*/  IMAD.MOV.U32 R3, RZ, RZ, 0x3f000000 ;  /* 0x3f000000ff037424 */ /* 0x000fe400078e00ff */
[----:B------:R-:W-:Y:S01]  /*0630*/  @!P3 IMAD.MOV.U32 R7, RZ, RZ, 0x7f ;  /* 0x0000007fff07b424 */ /* 0x000fe200078e00ff */
[----:B------:R-:W2:Y:S02]  /*0640*/  @!P3 LDS R8, [UR8+0x38] ;  /* 0x00003808ff08b984 */ /* 0x000ea40008000800 */
[----:B-1----:R-:W-:Y:S02]  /*0650*/  LOP3.LUT R2, R2, 0xff000000, R3, 0xb8, !PT ;  /* 0xff00000002027812 */ /* 0x002fe400078eb803 */
[----:B--2---:R-:W-:-:S03]  /*0660*/  @!P3 LOP3.LUT R3, R8, 0xff, R7, 0xb8, !PT ;  /* 0x000000ff0803b812 */ /* 0x004fc600078eb807 */
[----:B------:R1:W-:Y:S04]  /*0670*/  STS [UR8+0x34], R2 ;  /* 0x00003402ff007988 */ /* 0x0003e80008000808 */
[----:B------:R1:W-:Y:S02]  /*0680*/  @!P3 STS [UR8+0x38], R3 ;  /* 0x00003803ff00b988 */ /* 0x0003e40008000808 */
.L_x_9:
[----:B------:R-:W-:Y:S05]  /*0690*/  BSYNC.RECONVERGENT B0 ;  /* 0x0000000000007941 */ /* 0x000fea0003800200 */
.L_x_8:
[----:B------:R-:W-:Y:S04]  /*06a0*/  BSSY.RECONVERGENT B0, `(.L_x_10) ;  /* 0x000000a000007945 */ /* 0x000fe80003800200 */
[----:B------:R-:W-:Y:S05]  /*06b0*/  @P3 BRA `(.L_x_11) ;  /* 0x0000000000203947 */ /* 0x000fea0003800000 */
[----:B-12---:R-:W1:Y:S01]  /*06c0*/  LDS R2, [UR8+0x1c] ;  /* 0x00001c08ff027984 */ /* 0x006e620008000800 */
[----:B------:R-:W2:Y:S03]  /*06d0*/  LDC.64 R8, c[0x0][0x3a8] ;  /* 0x0000ea00ff087b82 */ /* 0x000ea60000000a00 */
[----:B------:R3:W-:Y:S01]  /*06e0*/  STS [UR8+0x24], R6 ;  /* 0x00002406ff007988 */ /* 0x0007e20008000808 */
[--C-:B--2---:R-:W-:Y:S02]  /*06f0*/  SHF.R.U32.HI R7, RZ, 0x4, R9.reuse ;  /* 0x00000004ff077819 */ /* 0x104fe40000011609 */
[----:B------:R-:W-:-:S05]  /*0700*/  SHF.R.U64 R3, R8, 0x4, R9 ;  /* 0x0000000408037819 */ /* 0x000fca0000001209 */
[----:B------:R3:W-:Y:S01]  /*0710*/  STS [UR8+0xc], R3 ;  /* 0x00000c03ff007988 */ /* 0x0007e20008000808 */
[----:B-1----:R-:W-:-:S05]  /*0720*/  LOP3.LUT R2, R2, 0xf, R7, 0xb8, !PT ;  /* 0x0000000f02027812 */ /* 0x002fca00078eb807 */
[----:B------:R3:W-:Y:S02]  /*0730*/  STS [UR8+0x1c], R2 ;  /* 0x00001c02ff007988 */ /* 0x0007e40008000808 */
.L_x_11:
[----:B------:R-:W-:Y:S05]  /*0740*/  BSYNC.RECONVERGENT B0 ;  /* 0x0000000000007941 */ /* 0x000fea0003800200 */
.L_x_10:
[----:B------:R-:W-:Y:S04]  /*0750*/  BSSY.RECONVERGENT B1, `(.L_x_12) ;  /* 0x000001d000017945 */ /* 0x000fe80003800200 */
[----:B------:R-:W-:Y:S04]  /*0760*/  BSSY.RELIABLE B0, `(.L_x_13) ;  /* 0x0000018000007945 */ /* 0x000fe80003800100 */
[----:B------:R-:W-:Y:S05]  /*0770*/  @P3 BRA `(.L_x_14) ;  /* 0x00000000001c3947 */ /* 0x000fea0003800000 */
[----:B-123--:R-:W1:Y:S02]  /*0780*/  LDS R2, [UR8+0x34] ;  /* 0x00003408ff027984 */ /* 0x00ee640008000800 */
[----:B-1----:R-:W-:-:S05]  /*0790*/  LOP3.LUT R2, R2, 0x7, RZ, 0xb8, !PT ;  /* 0x0000000702027812 */ /* 0x002fca00078eb8ff */
[----:B------:R1:W-:Y:S01]  /*07a0*/  STS [UR8+0x34], R2 ;  /* 0x00003402ff007988 */ /* 0x0003e20008000808 */
[----:B------:R-:W-:Y:S05]  /*07b0*/  @P3 BRA `(.L_x_15) ;  /* 0x00000000001c3947 */ /* 0x000fea0003800000 */
[----:B-1----:R-:W1:Y:S02]  /*07c0*/  LDS R2, [UR8+0x34] ;  /* 0x00003408ff027984 */ /* 0x002e640008000800 */
[----:B-1----:R-:W-:-:S05]  /*07d0*/  LOP3.LUT R2, R2, 0x38, RZ, 0xb8, !PT ;  /* 0x0000003802027812 */ /* 0x002fca00078eb8ff */
[----:B------:R4:W-:Y:S02]  /*07e0*/  STS [UR8+0x34], R2 ;  /* 0x00003402ff007988 */ /* 0x0009e40008000808 */
.L_x_14:
[----:B------:R-:W-:Y:S05]  /*07f0*/  @P3 BRA `(.L_x_16) ;  /* 0x00000000001c3947 */ /* 0x000fea0003800000 */
[----:B-1234-:R-:W1:Y:S02]  /*0800*/  LDS R2, [UR8+0x8] ;  /* 0x00000808ff027984 */ /* 0x01ee640008000800 */
[----:B-1----:R-:W-:-:S05]  /*0810*/  LOP3.LUT R2, R2, 0x780, RZ, 0xb8, !PT ;  /* 0x0000078002027812 */ /* 0x002fca00078eb8ff */
[----:B------:R2:W-:Y:S02]  /*0820*/  STS [UR8+0x8], R2 ;  /* 0x00000802ff007988 */ /* 0x0005e40008000808 */
.L_x_15:
[----:B------:R-:W-:Y:S05]  /*0830*/  @P3 BRA `(.L_x_17) ;  /* 0x0000000000283947 */ /* 0x000fea0003800000 */
[----:B-12---:R-:W1:Y:S02]  /*0840*/  LDS R2, [UR8+0x8] ;  /* 0x00000808ff027984 */ /* 0x006e640008000800 */
[----:B-1----:R-:W-:-:S05]  /*0850*/  LOP3.LUT R2, R2, 0x1800, RZ, 0xb8, !PT ;  /* 0x0000180002027812 */ /* 0x002fca00078eb8ff */
[----:B------:R5:W-:Y:S02]  /*0860*/  STS [UR8+0x8], R2 ;  /* 0x00000802ff007988 */ /* 0x000be40008000808 */
.L_x_16:
[----:B------:R-:W-:Y:S05]  /*0870*/  @P3 BREAK.RELIABLE B0 ;  /* 0x0000000000003942 */ /* 0x000fea0003800100 */
[----:B------:R-:W-:Y:S05]  /*0880*/  @P3 BRA `(.L_x_18) ;  /* 0x0000000000243947 */ /* 0x000fea0003800000 */
[----:B-1-3--:R-:W1:Y:S01]  /*0890*/  LDS R3, [UR8+0x8] ;  /* 0x00000808ff037984 */ /* 0x00ae620008000800 */
[----:B--2-45:R-:W-:-:S05]  /*08a0*/  IMAD.MOV.U32 R2, RZ, RZ, 0x6000 ;  /* 0x00006000ff027424 */ /* 0x034fca00078e00ff */
[----:B-1----:R-:W-:-:S04]  /*08b0*/  LOP3.LUT R2, R3, 0x4000, R2, 0xd8, !PT ;  /* 0x0000400003027812 */ /* 0x002fc800078ed802 */
[----:B------:R-:W-:-:S05]  /*08c0*/  LOP3.LUT R2, R2, 0x400000, RZ, 0xb8, !PT ;  /* 0x0040000002027812 */ /* 0x000fca00078eb8ff */
[----:B------:R3:W-:Y:S02]  /*08d0*/  STS [UR8+0x8], R2 ;  /* 0x00000802ff007988 */ /* 0x0007e40008000808 */
.L_x_17:
[----:B------:R-:W-:Y:S05]  /*08e0*/  BSYNC.RELIABLE B0 ;  /* 0x0000000000007941 */ /* 0x000fea0003800100 */
.L_x_13:
[----:B-123--:R-:W1:Y:S02]  /*08f0*/  @!P3 LDS R2, [UR8+0x8] ;  /* 0x00000808ff02b984 */ /* 0x00ee640008000800 */
[----:B-1----:R-:W-:-:S05]  /*0900*/  @!P3 LOP3.LUT R2, R2, 0x8000, RZ, 0xb8, !PT ;  /* 0x000080000202b812 */ /* 0x002fca00078eb8ff */
[----:B------:R1:W-:Y:S02]  /*0910*/  @!P3 STS [UR8+0x8], R2 ;  /* 0x00000802ff00b988 */ /* 0x0003e40008000808 */
.L_x_18:
[----:B------:R-:W-:Y:S05]  /*0920*/  BSYNC.RECONVERGENT B1 ;  /* 0x0000000000017941 */ /* 0x000fea0003800200 */
.L_x_12:
[----:B------:R-:W-:Y:S05]  /*0930*/  WARPSYNC.ALL ;  /* 0x0000000000007948 */ /* 0x000fea0003800000 */
[----:B------:R-:W-:Y:S01]  /*0940*/  NOP ;  /* 0x0000000000007918 */ /* 0x000fe20000000000 */
[----:B------:R-:W-:Y:S05]  /*0950*/  @P0 BRA `(.L_x_19) ;  /* 0x0000000000300947 */ /* 0x000fea0003800000 */
[----:B-12345:R-:W1:Y:S01]  /*0960*/  S2R R2, SR_LANEID ;  /* 0x0000000000027919 */ /* 0x03ee620000000000 */
[----:B------:R-:W-:Y:S05]  /*0970*/  WARPSYNC.ALL ;  /* 0x0000000000007948 */ /* 0x000fea0003800000 */
[----:B------:R-:W-:Y:S01]  /*0980*/  NOP ;  /* 0x0000000000007918 */ /* 0x000fe20000000000 */
[----:B-1----:R-:W-:-:S05]  /*0990*/  IMAD.SHL.U32 R7, R2, 0x4, RZ ;  /* 0x0000000402077824 */ /* 0x002fca00078e00ff */
[----:B------:R-:W1:Y:S01]  /*09a0*/  LDS R9, [R7+UR8] ;  /* 0x0000000807097984 */ /* 0x000e620008000800 */
[----:B------:R-:W-:-:S05]  /*09b0*/  IADD3 R2, P1, PT, R7, UR24, RZ ;  /* 0x0000001807027c10 */ /* 0x000fca000ff3e0ff */
[----:B------:R-:W-:-:S05]  /*09c0*/  IMAD.X R3, RZ, RZ, UR25, P1 ;  /* 0x00000019ff037e24 */ /* 0x000fca00088e06ff */
[----:B-1----:R1:W2:Y:S01]  /*09d0*/  ATOMG.E.EXCH.STRONG.GPU PT, RZ, [R2], R9 ;  /* 0x0000000902ff73a8 */ /* 0x0022a200041ee100 */
[----:B------:R-:W-:-:S04]  /*09e0*/  DEPBAR {5,4,3,2,1,0} ;  /* 0x0000003f0000791a */ /* 0x000fc80000000000 */
[----:B------:R-:W3:Y:S02]  /*09f0*/  CCTL.E.C.LDCU.IV.DEEP [UR24] ;  /* 0x0000000018007540 */ /* 0x000ee40009c08000 */
[----:B---3--:R1:W-:Y:S01]  /*0a00*/  UTMACCTL.IV [UR24] ;  /* 0x00000000180079b9 */ /* 0x0083e20008000000 */
[----:B------:R-:W-:Y:S01]  /*0a10*/  NOP ;  /* 0x0000000000007918 */ /* 0x000fe20000000000 */
.L_x_19:
[----:B------:R-:W-:Y:S05]  /*0a20*/  @P0 BRA `(.L_x_20) ;  /* 0x00000000000c0947 */ /* 0x000fea0003800000 */
[----:B------:R0:W-:Y:S01]  /*0a30*/  UTMACMDFLUSH ;  /* 0x00000000000079b7 */ /* 0x0001e20000000000 */
[----:B------:R-:W-:Y:S05]  /*0a40*/  @P0 BRA `(.L_x_20) ;  /* 0x0000000000040947 */ /* 0x000fea0003800000 */
[----:B------:R-:W-:-:S04]  /*0a50*/  DEPBAR.LE SB0, 0x0 ;  /* 0x000080000000791a */ /* 0x000fc80000000000 */
.L_x_20:
[----:B------:R-:W-:Y:S05]  /*0a60*/  WARPSYNC.ALL ;  /* 0x0000000000007948 */ /* 0x000fea0003800000 */
[----:B------:R-:W-:Y:S01]  /*0a70*/  NOP ;  /* 0x0000000000007918 */ /* 0x000fe20000000000 */
[----:B--2---:R-:W-:Y:S06]  /*0a80*/  BAR.SYNC.DEFER_BLOCKING 0x0 ;  /* 0x0000000000007b1d */ /* 0x004fec0000010000 */
[----:B------:R-:W-:Y:S02]  /*0a90*/  BSSY.RECONVERGENT B1, `(.L_x_21) ;  /* 0x000000b000017945 */ /* 0x000fe40003800200 */
[----:B------:R-:W-:Y:S06]  /*0aa0*/  BAR.SYNC.DEFER_BLOCKING 0x0 ;  /* 0x0000000000007b1d */ /* 0x000fec0000010000 */
[----:B------:R2:W-:Y:S01]  /*0ab0*/  @!P0 STS [R4], RZ ;  /* 0x000000ff04008388 */ /* 0x0005e20000000800 */
[----:B------:R-:W-:Y:S01]  /*0ac0*/  NOP ;  /* 0x0000000000007918 */ /* 0x000fe20000000000 */
[----:B------:R-:W-:Y:S05]  /*0ad0*/  @P3 BRA `(.L_x_22) ;  /* 0x0000000000183947 */ /* 0x000fea0003800000 */
[----:B-1-345:R-:W1:Y:S01]  /*0ae0*/  LDS R2, [UR8+0x8] ;  /* 0x00000808ff027984 */ /* 0x03ae620008000800 */
[----:B------:R-:W3:Y:S01]  /*0af0*/  LDC.64 R8, c[0x0][0x388] ;  /* 0x0000e200ff087b82 */ /* 0x000ee20000000a00 */
[----:B------:R-:W-:Y:S02]  /*0b00*/  IMAD.MOV.U32 R3, RZ, RZ, 0x70 ;  /* 0x00000070ff037424 */ /* 0x000fe400078e00ff */
[----:B---3--:R3:W-:Y:S03]  /*0b10*/  STS.64 [UR8], R8 ;  /* 0x00000008ff007988 */ /* 0x0087e60008000a08 */
[----:B-1----:R-:W-:-:S05]  /*0b20*/  LOP3.LUT R2, R2, 0x10, R3, 0xd8, !PT ;  /* 0x0000001002027812 */ /* 0x002fca00078ed803 */
[----:B------:R3:W-:Y:S02]  /*0b30*/  STS [UR8+0x8], R2 ;  /* 0x00000802ff007988 */ /* 0x0007e40008000808 */
.L_x_22:
[----:B-1----:R-:W-:Y:S05]  /*0b40*/  BSYNC.RECONVERGENT B1 ;  /* 0x0000000000017941 */ /* 0x002fea0003800200 */
.L_x_21:
[----:B------:R-:W-:Y:S04]  /*0b50*/  BSSY.RECONVERGENT B2, `(.L_x_23) ;  /* 0x000000f000027945 */ /* 0x000fe80003800200 */
[----:B------:R-:W-:Y:S04]  /*0b60*/  BSSY.RELIABLE B1, `(.L_x_24) ;  /* 0x000000c000017945 */ /* 0x000fe80003800100 */
[----:B------:R-:W-:Y:S05]  /*0b70*/  @P3 BRA `(.L_x_25) ;  /* 0x0000000000283947 */ /* 0x000fea0003800000 */
[----:B---345:R-:W1:Y:S01]  /*0b80*/  LDS R2, [UR8+0x34] ;  /* 0x00003408ff027984 */ /* 0x038e620008000800 */
[----:B------:R-:W-:Y:S01]  /*0b90*/  IMAD.MOV.U32 R3, RZ, RZ, 0x3f000000 ;  /* 0x3f000000ff037424 */ /* 0x000fe200078e00ff */
[----:B------:R-:W-:Y:S05]  /*0ba0*/  @P3 BREAK.RELIABLE B1 ;  /* 0x0000000000013942 */ /* 0x000fea0003800100 */
[----:B-1----:R-:W-:-:S05]  /*0bb0*/  LOP3.LUT R2, R2, 0xff000000, R3, 0xb8, !PT ;  /* 0xff00000002027812 */ /* 0x002fca00078eb803 */
[----:B------:R1:W-:Y:S01]  /*0bc0*/  STS [UR8+0x34], R2 ;  /* 0x00003402ff007988 */ /* 0x0003e20008000808 */
[----:B------:R-:W-:Y:S05]  /*0bd0*/  @P3 BRA `(.L_x_26) ;  /* 0x0000000000183947 */ /* 0x000fea0003800000 */
[----:B-1----:R-:W1:Y:S01]  /*0be0*/  LDS R2, [UR8+0x38] ;  /* 0x00003808ff027984 */ /* 0x002e620008000800 */
[----:B------:R-:W-:-:S05]  /*0bf0*/  IMAD.MOV.U32 R3, RZ, RZ, 0x7f ;  /* 0x0000007fff037424 */ /* 0x000fca00078e00ff */
[----:B-1----:R-:W-:-:S05]  /*0c00*/  LOP3.LUT R2, R2, 0xff, R3, 0xb8, !PT ;  /* 0x000000ff02027812 */ /* 0x002fca00078eb803 */
[----:B------:R1:W-:Y:S02]  /*0c10*/  STS [UR8+0x38], R2 ;  /* 0x00003802ff007988 */ /* 0x0003e40008000808 */
.L_x_25:
[----:B------:R-:W-:Y:S05]  /*0c20*/  BSYNC.RELIABLE B1 ;  /* 0x0000000000017941 */ /* 0x000fea0003800100 */
.L_x_24:
[----:B------:R1:W-:Y:S02]  /*0c30*/  @!P3 STS [UR8+0x20], R5 ;  /* 0x00002005ff00b988 */ /* 0x0003e40008000808 */
.L_x_26:
[----:B------:R-:W-:Y:S05]  /*0c40*/  BSYNC.RECONVERGENT B2 ;  /* 0x0000000000027941 */ /* 0x000fea0003800200 */
.L_x_23:
[----:B------:R-:W-:Y:S05]  /*0c50*/  WARPSYNC.ALL ;  /* 0x0000000000007948 */ /* 0x000fea0003800000 */
[----:B------:R-:W-:Y:S01]  /*0c60*/  NOP ;  /* 0x0000000000007918 */ /* 0x000fe20000000000 */
[----:B-1----:R-:W1:Y:S01]  /*0c70*/  LDC R5, c[0x0][0x39c] ;  /* 0x0000e700ff057b82 */ /* 0x002e620000000800 */
[----:B------:R-:W-:Y:S01]  /*0c80*/  BSSY.RECONVERGENT B2, `(.L_x_27) ;  /* 0x000000b000027945 */ /* 0x000fe20003800200 */
[----:B-1----:R-:W-:-:S03]  /*0c90*/  VIADD R5, R5, 0xffffffff ;  /* 0xffffffff05057836 */ /* 0x002fc60000000000 */
[----:B------:R-:W-:Y:S05]  /*0ca0*/  @P3 BRA `(.L_x_28) ;  /* 0x0000000000203947 */ /* 0x000fea0003800000 */
[----:B---345:R-:W1:Y:S01]  /*0cb0*/  LDS R2, [UR8+0x1c] ;  /* 0x00001c08ff027984 */ /* 0x038e620008000800 */
[----:B------:R-:W3:Y:S03]  /*0cc0*/  LDC.64 R8, c[0x0][0x3b0] ;  /* 0x0000ec00ff087b82 */ /* 0x000ee60000000a00 */
[----:B------:R4:W-:Y:S01]  /*0cd0*/  STS [UR8+0x24], R5 ;  /* 0x00002405ff007988 */ /* 0x0009e20008000808 */
[--C-:B---3--:R-:W-:Y:S02]  /*0ce0*/  SHF.R.U32.HI R7, RZ, 0x4, R9.reuse ;  /* 0x00000004ff077819 */ /* 0x108fe40000011609 */
[----:B------:R-:W-:-:S05]  /*0cf0*/  SHF.R.U64 R3, R8, 0x4, R9 ;  /* 0x0000000408037819 */ /* 0x000fca0000001209 */
[----:B------:R4:W-:Y:S01]  /*0d00*/  STS [UR8+0xc], R3 ;  /* 0x00000c03ff007988 */ /* 0x0009e20008000808 */
[----:B-1----:R-:W-:-:S05]  /*0d10*/  LOP3.LUT R2, R2, 0xf, R7, 0xb8, !PT ;  /* 0x0000000f02027812 */ /* 0x002fca00078eb807 */
[----:B------:R4:W-:Y:S02]  /*0d20*/  STS [UR8+0x1c], R2 ;  /* 0x00001c02ff007988 */ /* 0x0009e40008000808 */
.L_x_28:
[----:B------:R-:W-:Y:S05]  /*0d30*/  BSYNC.RECONVERGENT B2 ;  /* 0x0000000000027941 */ /* 0x000fea0003800200 */
.L_x_27:
[----:B------:R-:W-:Y:S04]  /*0d40*/  BSSY.RECONVERGENT B3, `(.L_x_29) ;  /* 0x000001d000037945 */ /* 0x000fe80003800200 */
[----:B------:R-:W-:Y:S04]  /*0d50*/  BSSY.RELIABLE B2, `(.L_x_30) ;  /* 0x0000018000027945 */ /* 0x000fe80003800100 */
[----:B------:R-:W-:Y:S05]  /*0d60*/  @P3 BRA `(.L_x_31) ;  /* 0x00000000001c3947 */ /* 0x000fea0003800000 */
[----:B---345:R-:W1:Y:S02]  /*0d70*/  LDS R2, [UR8+0x34] ;  /* 0x00003408ff027984 */ /* 0x038e640008000800 */
[----:B-1----:R-:W-:-:S05]  /*0d80*/  LOP3.LUT R2, R2, 0x7, RZ, 0xb8, !PT ;  /* 0x0000000702027812 */ /* 0x002fca00078eb8ff */
[----:B------:R1:W-:Y:S01]  /*0d90*/  STS [UR8+0x34], R2 ;  /* 0x00003402ff007988 */ /* 0x0003e20008000808 */
[----:B------:R-:W-:Y:S05]  /*0da0*/  @P3 BRA `(.L_x_32) ;  /* 0x00000000001c3947 */ /* 0x000fea0003800000 */
[----:B-1----:R-:W1:Y:S02]  /*0db0*/  LDS R2, [UR8+0x34] ;  /* 0x00003408ff027984 */ /* 0x002e640008000800 */
[----:B-1----:R-:W-:-:S05]  /*0dc0*/  LOP3.LUT R2, R2, 0x38, RZ, 0xb8, !PT ;  /* 0x0000003802027812 */ /* 0x002fca00078eb8ff */
[----:B------:R1:W-:Y:S02]  /*0dd0*/  STS [UR8+0x34], R2 ;  /* 0x00003402ff007988 */ /* 0x0003e40008000808 */
.L_x_31:
[----:B------:R-:W-:Y:S05]  /*0de0*/  @P3 BRA `(.L_x_33) ;  /* 0x00000000001c3947 */ /* 0x000fea0003800000 */
[----:B-1-345:R-:W1:Y:S02]  /*0df0*/  LDS R2, [UR8+0x8] ;  /* 0x00000808ff027984 */ /* 0x03ae640008000800 */
[----:B-1----:R-:W-:-:S05]  /*0e00*/  LOP3.LUT R2, R2, 0x780, RZ, 0xb8, !PT ;  /* 0x0000078002027812 */ /* 0x002fca00078eb8ff */
[----:B------:R3:W-:Y:S02]  /*0e10*/  STS [UR8+0x8], R2 ;  /* 0x00000802ff007988 */ /* 0x0007e40008000808 */
.L_x_32:
[----:B------:R-:W-:Y:S05]  /*0e20*/  @P3 BRA `(.L_x_34) ;  /* 0x0000000000283947 */ /* 0x000fea0003800000 */
[----:B-1-3--:R-:W1:Y:S02]  /*0e30*/  LDS R2, [UR8+0x8] ;  /* 0x00000808ff027984 */ /* 0x00ae640008000800 */
[----:B-1----:R-:W-:-:S05]  /*0e40*/  LOP3.LUT R2, R2, 0x1800, RZ, 0xb8, !PT ;  /* 0x0000180002027812 */ /* 0x002fca00078eb8ff */
[----:B------:R1:W-:Y:S02]  /*0e50*/  STS [UR8+0x8], R2 ;  /* 0x00000802ff007988 */ /* 0x0003e40008000808 */
.L_x_33:
[----:B------:R-:W-:Y:S05]  /*0e60*/  @P3 BREAK.RELIABLE B2 ;  /* 0x0000000000023942 */ /* 0x000fea0003800100 */
[----:B------:R-:W-:Y:S05]  /*0e70*/  @P3 BRA `(.L_x_35) ;  /* 0x0000000000243947 */ /* 0x000fea0003800000 */
[----:B-1-345:R-:W1:Y:S01]  /*0e80*/  LDS R2, [UR8+0x8] ;  /* 0x00000808ff027984 */ /* 0x03ae620008000800 */
[----:B------:R-:W-:-:S05]  /*0e90*/  IMAD.MOV.U32 R3, RZ, RZ, 0x6000 ;  /* 0x00006000ff037424 */ /* 0x000fca00078e00ff */
[----:B-1----:R-:W-:-:S04]  /*0ea0*/  LOP3.LUT R2, R2, 0x4000, R3, 0xd8, !PT ;  /* 0x0000400002027812 */ /* 0x002fc800078ed803 */
[----:B------:R-:W-:-:S05]  /*0eb0*/  LOP3.LUT R2, R2, 0x400000, RZ, 0xb8, !PT ;  /* 0x0040000002027812 */ /* 0x000fca00078eb8ff */
[----:B------:R4:W-:Y:S02]  /*0ec0*/  STS [UR8+0x8], R2 ;  /* 0x00000802ff007988 */ /* 0x0009e40008000808 */
.L_x_34:
[----:B------:R-:W-:Y:S05]  /*0ed0*/  BSYNC.RELIABLE B2 ;  /* 0x0000000000027941 */ /* 0x000fea0003800100 */
.L_x_30:
[----:B-1-34-:R-:W1:Y:S02]  /*0ee0*/  @!P3 LDS R2, [UR8+0x8] ;  /* 0x00000808ff02b984 */ /* 0x01ae640008000800 */
[----:B-1----:R-:W-:-:S05]  /*0ef0*/  @!P3 LOP3.LUT R2, R2, 0x8000, RZ, 0xb8, !PT ;  /* 0x000080000202b812 */ /* 0x002fca00078eb8ff */
[----:B------:R1:W-:Y:S02]  /*0f00*/  @!P3 STS [UR8+0x8], R2 ;  /* 0x00000802ff00b988 */ /* 0x0003e40008000808 */
.L_x_35:
[----:B------:R-:W-:Y:S05]  /*0f10*/  BSYNC.RECONVERGENT B3 ;  /* 0x0000000000037941 */ /* 0x000fea0003800200 */
.L_x_29:
[----:B------:R-:W-:Y:S05]  /*0f20*/  WARPSYNC.ALL ;  /* 0x0000000000007948 */ /* 0x000fea0003800000 */
[----:B------:R-:W-:Y:S01]  /*0f30*/  NOP ;  /* 0x0000000000007918 */ /* 0x000fe20000000000 */
[----:B------:R-:W-:-:S04]  /*0f40*/  UIADD3 UR5, UPT, UPT, UR4, 0x80, URZ ;  /* 0x0000008004057890 */ /* 0x000fc8000fffe0ff */
[----:B------:R-:W-:-:S04]  /*0f50*/  UIADD3 UR26, UP0, UPT, UR5, UR20, URZ ;  /* 0x00000014051a7290 */ /* 0x000fc8000ff1e0ff */
[----:B------:R-:W-:Y:S01]  /*0f60*/  ULEA.HI.X.SX32 UR27, UR5, UR21, 0x1, UP0 ;  /* 0x00000015051b7291 */ /* 0x000fe200080f0eff */
[----:B------:R-:W-:Y:S11]  /*0f70*/  @P0 BRA `(.L_x_36) ;  /* 0x0000000000300947 */ /* 0x000ff60003800000 */
[----:B-1-345:R-:W1:Y:S01]  /*0f80*/  S2R R2, SR_LANEID ;  /* 0x0000000000027919 */ /* 0x03ae620000000000 */
[----:B------:R-:W-:Y:S05]  /*0f90*/  WARPSYNC.ALL ;  /* 0x0000000000007948 */ /* 0x000fea0003800000 */
[----:B------:R-:W-:Y:S01]  /*0fa0*/  NOP ;  /* 0x0000000000007918 */ /* 0x000fe20000000000 */
[----:B-1----:R-:W-:-:S05]  /*0fb0*/  IMAD.SHL.U32 R8, R2, 0x4, RZ ;  /* 0x0000000402087824 */ /* 0x002fca00078e00ff */
[----:B------:R-:W1:Y:S01]  /*0fc0*/  LDS R7, [R8+UR8] ;  /* 0x0000000808077984 */ /* 0x000e620008000800 */
[----:B------:R-:W-:-:S05]  /*0fd0*/  IADD3 R2, P1, PT, R8, UR26, RZ ;  /* 0x0000001a08027c10 */ /* 0x000fca000ff3e0ff */
[----:B------:R-:W-:-:S05]  /*0fe0*/  IMAD.X R3, RZ, RZ, UR27, P1 ;  /* 0x0000001bff037e24 */ /* 0x000fca00088e06ff */
[----:B-1----:R1:W3:Y:S01]  /*0ff0*/  ATOMG.E.EXCH.STRONG.GPU PT, RZ, [R2], R7 ;  /* 0x0000000702ff73a8 */ /* 0x0022e200041ee100 */
[----:B------:R-:W-:-:S04]  /*1000*/  DEPBAR {5,4,3,2,1,0} ;  /* 0x0000003f0000791a */ /* 0x000fc80000000000 */
[----:B------:R-:W4:Y:S02]  /*1010*/  CCTL.E.C.LDCU.IV.DEEP [UR26] ;  /* 0x000000001a007540 */ /* 0x000f240009c08000 */
[----:B----4-:R1:W-:Y:S01]  /*1020*/  UTMACCTL.IV [UR26] ;  /* 0x000000001a0079b9 */ /* 0x0103e20008000000 */
[----:B------:R-:W-:Y:S01]  /*1030*/  NOP ;  /* 0x0000000000007918 */ /* 0x000fe20000000000 */
.L_x_36:
[----:B------:R-:W-:Y:S05]  /*1040*/  @P0 BRA `(.L_x_37) ;  /* 0x00000000000c0947 */ /* 0x000fea0003800000 */
[----:B------:R0:W-:Y:S01]  /*1050*/  UTMACMDFLUSH ;  /* 0x00000000000079b7 */ /* 0x0001e20000000000 */
[----:B------:R-:W-:Y:S05]  /*1060*/  @P0 BRA `(.L_x_37) ;  /* 0x0000000000040947 */ /* 0x000fea0003800000 */
[----:B------:R-:W-:-:S04]  /*1070*/  DEPBAR.LE SB0, 0x0 ;  /* 0x000080000000791a */ /* 0x000fc80000000000 */
.L_x_37:
[----:B------:R-:W-:Y:S05]  /*1080*/  WARPSYNC.ALL ;  /* 0x0000000000007948 */ /* 0x000fea0003800000 */
[----:B------:R-:W-:Y:S01]  /*1090*/  NOP ;  /* 0x0000000000007918 */ /* 0x000fe20000000000 */
[----:B---3--:R-:W-:Y:S06]  /*10a0*/  BAR.SYNC.DEFER_BLOCKING 0x0 ;  /* 0x0000000000007b1d */ /* 0x008fec0000010000 */
[----:B------:R-:W-:Y:S02]  /*10b0*/  BSSY.RECONVERGENT B3, `(.L_x_38) ;  /* 0x000000b000037945 */ /* 0x000fe40003800200 */
[----:B------:R-:W-:Y:S06]  /*10c0*/  BAR.SYNC.DEFER_BLOCKING 0x0 ;  /* 0x0000000000007b1d */ /* 0x000fec0000010000 */
[----:B------:R3:W-:Y:S01]  /*10d0*/  @!P0 STS [R4], RZ ;  /* 0x000000ff04008388 */ /* 0x0007e20000000800 */
[----:B------:R-:W-:Y:S01]  /*10e0*/  NOP ;  /* 0x0000000000007918 */ /* 0x000fe20000000000 */
[----:B------:R-:W-:Y:S05]  /*10f0*/  @P3 BRA `(.L_x_39) ;  /* 0x0000000000183947 */ /* 0x000fea0003800000 */
[----:B-1--45:R-:W1:Y:S01]  /*1100*/  LDS R2, [UR8+0x8] ;  /* 0x00000808ff027984 */ /* 0x032e620008000800 */
[----:B------:R-:W4:Y:S01]  /*1110*/  LDC.64 R8, c[0x0][0x390] ;  /* 0x0000e400ff087b82 */ /* 0x000f220000000a00 */
[----:B------:R-:W-:Y:S02]  /*1120*/  IMAD.MOV.U32 R3, RZ, RZ, 0x70 ;  /* 0x00000070ff037424 */ /* 0x000fe400078e00ff */
[----:B----4-:R4:W-:Y:S03]  /*1130*/  STS.64 [UR8], R8 ;  /* 0x00000008ff007988 */ /* 0x0109e60008000a08 */
[----:B-1----:R-:W-:-:S05]  /*1140*/  LOP3.LUT R2, R2, 0x10, R3, 0xd8, !PT ;  /* 0x0000001002027812 */ /* 0x002fca00078ed803 */
[----:B------:R4:W-:Y:S02]  /*1150*/  STS [UR8+0x8], R2 ;  /* 0x00000802ff007988 */ /* 0x0009e40008000808 */
.L_x_39:
[----:B-1----:R-:W-:Y:S05]  /*1160*/  BSYNC.RECONVERGENT B3 ;  /* 0x0000000000037941 */ /* 0x002fea0003800200 */
.L_x_38:
[----:B------:R-:W-:Y:S04]  /*1170*/  BSSY.RECONVERGENT B4, `(.L_x_40) ;  /* 0x0000033000047945 */ /* 0x000fe80003800200 */
[----:B------:R-:W-:Y:S04]  /*1180*/  BSSY.RELIABLE B3, `(.L_x_41) ;  /* 0x000002e000037945 */ /* 0x000fe80003800100 */
[----:B------:R-:W-:Y:S05]  /*1190*/  @P3 BRA `(.L_x_42) ;  /* 0x0000000000243947 */ /* 0x000fea0003800000 */
[----:B----45:R-:W1:Y:S01]  /*11a0*/  LDS R2, [UR8+0x34] ;  /* 0x00003408ff027984 */ /* 0x030e620008000800 */
[----:B------:R-:W-:-:S05]  /*11b0*/  IMAD.MOV.U32 R3, RZ, RZ, 0x7f000000 ;  /* 0x7f000000ff037424 */ /* 0x000fca00078e00ff */
[----:B-1----:R-:W-:-:S05]  /*11c0*/  LOP3.LUT R2, R2, 0xff000000, R3, 0xb8, !PT ;  /* 0xff00000002027812 */ /* 0x002fca00078eb803 */
[----:B------:R1:W-:Y:S01]  /*11d0*/  STS [UR8+0x34], R2 ;  /* 0x00003402ff007988 */ /* 0x0003e20008000808 */
[----:B------:R-:W-:Y:S05]  /*11e0*/  @P3 BRA `(.L_x_43) ;  /* 0x0000000000183947 */ /* 0x000fea0003800000 */
[----:B-1----:R-:W1:Y:S01]  /*11f0*/  LDS R2, [UR8+0x38] ;  /* 0x00003808ff027984 */ /* 0x002e620008000800 */
[----:B------:R-:W-:-:S05]  /*1200*/  IMAD.MOV.U32 R3, RZ, RZ, 0x7f ;  /* 0x0000007fff037424 */ /* 0x000fca00078e00ff */
[----:B-1----:R-:W-:-:S05]  /*1210*/  LOP3.LUT R2, R2, 0xff, R3, 0xb8, !PT ;  /* 0x000000ff02027812 */ /* 0x002fca00078eb803 */
[----:B------:R1:W-:Y:S02]  /*1220*/  STS [UR8+0x38], R2 ;  /* 0x00003802ff007988 */ /* 0x0003e40008000808 */
.L_x_42:
[----:B------:R-:W-:Y:S05]  /*1230*/  @P3 BRA `(.L_x_44) ;  /* 0x00000000000c3947 */ /* 0x000fea0003800000 */
[----:B------:R1:W-:Y:S02]  /*1240*/  STS [UR8+0x20], R5 ;  /* 0x00002005ff007988 */ /* 0x0003e40008000808 */
.L_x_43:
[----:B------:R-:W-:Y:S05]  /*1250*/  @P3 BRA `(.L_x_45) ;  /* 0x0000000000243947 */ /* 0x000fea0003800000 */
[----:B------:R1:W-:Y:S02]  /*1260*/  STS [UR8+0x24], R6 ;  /* 0x00002406ff007988 */ /* 0x0003e40008000808 */
.L_x_44:
[----:B------:R-:W-:Y:S05]  /*1270*/  @P3 BRA `(.L_x_46) ;  /* 0x00000000002c3947 */ /* 0x000fea0003800000 */
[----:B-1--45:R-:W1:Y:S01]  /*1280*/  LDS R2, [UR8+0x1c] ;  /* 0x00001c08ff027984 */ /* 0x032e620008000800 */
[----:B------:R-:W4:Y:S02]  /*1290*/  LDC.64 R6, c[0x0][0x3b8] ;  /* 0x0000ee00ff067b82 */ /* 0x000f240000000a00 */
[--C-:B----4-:R-:W-:Y:S02]  /*12a0*/  SHF.R.U32.HI R5, RZ, 0x4, R7.reuse ;  /* 0x00000004ff057819 */ /* 0x110fe40000011607 */
[----:B------:R-:W-:-:S05]  /*12b0*/  SHF.R.U64 R3, R6, 0x4, R7 ;  /* 0x0000000406037819 */ /* 0x000fca0000001207 */
[----:B------:R4:W-:Y:S01]  /*12c0*/  STS [UR8+0xc], R3 ;  /* 0x00000c03ff007988 */ /* 0x0009e20008000808 */
[----:B-1----:R-:W-:-:S05]  /*12d0*/  LOP3.LUT R2, R2, 0xf, R5, 0xb8, !PT ;  /* 0x0000000f02027812 */ /* 0x002fca00078eb805 */
[----:B------:R4:W-:Y:S02]  /*12e0*/  STS [UR8+0x1c], R2 ;  /* 0x00001c02ff007988 */ /* 0x0009e40008000808 */
.L_x_45:
[----:B------:R-:W-:Y:S05]  /*12f0*/  @P3 BRA `(.L_x_47) ;  /* 0x00000000001c3947 */ /* 0x000fea0003800000 */
[----:B-1--45:R-:W1:Y:S02]  /*1300*/  LDS R2, [UR8+0x34] ;  /* 0x00003408ff027984 */ /* 0x032e640008000800 */
[----:B-1----:R-:W-:-:S05]  /*1310*/  LOP3.LUT R2, R2, 0x7, RZ, 0xb8, !PT ;  /* 0x0000000702027812 */ /* 0x002fca00078eb8ff */
[----:B------:R1:W-:Y:S02]  /*1320*/  STS [UR8+0x34], R2 ;  /* 0x00003402ff007988 */ /* 0x0003e40008000808 */
.L_x_46:
[----:B------:R-:W-:Y:S05]  /*1330*/  @P3 BRA `(.L_x_48) ;  /* 0x00000000001c3947 */ /* 0x000fea0003800000 */
[----:B-1--45:R-:W1:Y:S02]  /*1340*/  LDS R2, [UR8+0x34] ;  /* 0x00003408ff027984 */ /* 0x032e640008000800 */
[----:B-1----:R-:W-:-:S05]  /*1350*/  LOP3.LUT R2, R2, 0x38, RZ, 0xb8, !PT ;  /* 0x0000003802027812 */ /* 0x002fca00078eb8ff */
[----:B------:R1:W-:Y:S02]  /*1360*/  STS [UR8+0x34], R2 ;  /* 0x00003402ff007988 */ /* 0x0003e40008000808 */
.L_x_47:
[----:B------:R-:W-:Y:S05]  /*1370*/  @P3 BRA `(.L_x_49) ;  /* 0x00000000001c3947 */ /* 0x000fea0003800000 */
[----:B-1--45:R-:W1:Y:S02]  /*1380*/  LDS R2, [UR8+0x8] ;  /* 0x00000808ff027984 */ /* 0x032e640008000800 */
[----:B-1----:R-:W-:-:S05]  /*1390*/  LOP3.LUT R2, R2, 0x780, RZ, 0xb8, !PT ;  /* 0x0000078002027812 */ /* 0x002fca00078eb8ff */
[----:B------:R1:W-:Y:S02]  /*13a0*/  STS [UR8+0x8], R2 ;  /* 0x00000802ff007988 */ /* 0x0003e40008000808 */
.L_x_48:
[----:B------:R-:W-:Y:S05]  /*13b0*/  @P3 BRA `(.L_x_50) ;  /* 0x0000000000283947 */ /* 0x000fea0003800000 */
[----:B-1--45:R-:W1:Y:S02]  /*13c0*/  LDS R2, [UR8+0x8] ;  /* 0x00000808ff027984 */ /* 0x032e640008000800 */
[----:B-1----:R-:W-:-:S05]  /*13d0*/  LOP3.LUT R2, R2, 0x1800, RZ, 0xb8, !PT ;  /* 0x0000180002027812 */ /* 0x002fca00078eb8ff */
[----:B------:R1:W-:Y:S02]  /*13e0*/  STS [UR8+0x8], R2 ;  /* 0x00000802ff007988 */ /* 0x0003e40008000808 */
.L_x_49:
[----:B------:R-:W-:Y:S05]  /*13f0*/  @P3 BREAK.RELIABLE B3 ;  /* 0x0000000000033942 */ /* 0x000fea0003800100 */
[----:B------:R-:W-:Y:S05]  /*1400*/  @P3 BRA `(.L_x_51) ;  /* 0x0000000000243947 */ /* 0x000fea0003800000 */
[----:B-1--45:R-:W1:Y:S01]  /*1410*/  LDS R2, [UR8+0x8] ;  /* 0x00000808ff027984 */ /* 0x032e620008000800 */
[----:B------:R-:W-:-:S05]  /*1420*/  IMAD.MOV.U32 R3, RZ, RZ, 0x6000 ;  /* 0x00006000ff037424 */ /* 0x000fca00078e00ff */
[----:B-1----:R-:W-:-:S04]  /*1430*/  LOP3.LUT R2, R2, 0x6000, R3, 0xd8, !PT ;  /* 0x0000600002027812 */ /* 0x002fc800078ed803 */
[----:B------:R-:W-:-:S05]  /*1440*/  LOP3.LUT R2, R2, 0x400000, RZ, 0xb8, !PT ;  /* 0x0040000002027812 */ /* 0x000fca00078eb8ff */
[----:B------:R1:W-:Y:S02]  /*1450*/  STS [UR8+0x8], R2 ;  /* 0x00000802ff007988 */ /* 0x0003e40008000808 */
.L_x_50:
[----:B------:R-:W-:Y:S05]  /*1460*/  BSYNC.RELIABLE B3 ;  /* 0x0000000000037941 */ /* 0x000fea0003800100 */
.L_x_41:
[----:B-1--45:R-:W1:Y:S02]  /*1470*/  @!P3 LDS R2, [UR8+0x8] ;  /* 0x00000808ff02b984 */ /* 0x032e640008000800 */
[----:B-1----:R-:W-:-:S05]  /*1480*/  @!P3 LOP3.LUT R2, R2, 0x8000, RZ, 0xb8, !PT ;  /* 0x000080000202b812 */ /* 0x002fca00078eb8ff */
[----:B------:R1:W-:Y:S02]  /*1490*/  @!P3 STS [UR8+0x8], R2 ;  /* 0x00000802ff00b988 */ /* 0x0003e40008000808 */
.L_x_51:
[----:B------:R-:W-:Y:S05]  /*14a0*/  BSYNC.RECONVERGENT B4 ;  /* 0x0000000000047941 */ /* 0x000fea0003800200 */
.L_x_40:
[----:B------:R-:W-:Y:S05]  /*14b0*/  WARPSYNC.ALL ;  /* 0x0000000000007948 */ /* 0x000fea0003800000 */
[----:B------:R-:W-:Y:S01]  /*14c0*/  NOP ;  /* 0x0000000000007918 */ /* 0x000fe20000000000 */
[----:B------:R-:W-:-:S04]  /*14d0*/  UIADD3 UR4, UPT, UPT, UR4, 0x100, URZ ;  /* 0x0000010004047890 */ /* 0x000fc8000fffe0ff */
[----:B------:R-:W-:-:S04]  /*14e0*/  UIADD3 UR20, UP0, UPT, UR4, UR20, URZ ;  /* 0x0000001404147290 */ /* 0x000fc8000ff1e0ff */
[----:B------:R-:W-:Y:S01]  /*14f0*/  ULEA.HI.X.SX32 UR21, UR4, UR21, 0x1, UP0 ;  /* 0x0000001504157291 */ /* 0x000fe200080f0eff */
[----:B------:R-:W-:Y:S11]  /*1500*/  @P0 BRA `(.L_x_52) ;  /* 0x0000000000300947 */ /* 0x000ff60003800000 */
[----:B-1--45:R-:W1:Y:S01]  /*1510*/  S2R R2, SR_LANEID ;  /* 0x0000000000027919 */ /* 0x032e620000000000 */
[----:B------:R-:W-:Y:S05]  /*1520*/  WARPSYNC.ALL ;  /* 0x0000000000007948 */ /* 0x000fea0003800000 */
[----:B------:R-:W-:Y:S01]  /*1530*/  NOP ;  /* 0x0000000000007918 */ /* 0x000fe20000000000 */
[----:B-123--:R-:W-:-:S05]  /*1540*/  IMAD.SHL.U32 R4, R2, 0x4, RZ ;  /* 0x0000000402047824 */ /* 0x00efca00078e00ff */
        /* <DEDUP_REMOVED lines=8> */
.L_x_52:
[----:B------:R-:W-:Y:S05]  /*15d0*/  @P0 BRA `(.L_x_53) ;  /* 0x00000000000c0947 */ /* 0x000fea0003800000 */
[----:B------:R0:W-:Y:S01]  /*15e0*/  UTMACMDFLUSH ;  /* 0x00000000000079b7 */ /* 0x0001e20000000000 */
[----:B------:R-:W-:Y:S05]  /*15f0*/  @P0 BRA `(.L_x_53) ;  /* 0x0000000000040947 */ /* 0x000fea0003800000 */
[----:B------:R-:W-:-:S04]  /*1600*/  DEPBAR.LE SB0, 0x0 ;  /* 0x000080000000791a */ /* 0x000fc80000000000 */
.L_x_53:
[----:B------:R-:W-:Y:S05]  /*1610*/  WARPSYNC.ALL ;  /* 0x0000000000007948 */ /* 0x000fea0003800000 */
[----:B------:R-:W-:Y:S01]  /*1620*/  NOP ;  /* 0x0000000000007918 */ /* 0x000fe20000000000 */
[----:B--2---:R-:W-:Y:S01]  /*1630*/  BAR.SYNC.DEFER_BLOCKING 0x0 ;  /* 0x0000000000007b1d */ /* 0x004fe20000010000 */
[----:B-1--45:R-:W-:Y:S01]  /*1640*/  SHF.R.U32.HI R2, RZ, 0x5, R0 ;  /* 0x00000005ff027819 */ /* 0x032fe20000011600 */
[----:B------:R-:W-:-:S03]  /*1650*/  UIADD3 UR12, UPT, UPT, UR8, 0x10020, URZ ;  /* 0x00010020080c7890 */ /* 0x000fc6000fffe0ff */
[----:B------:R-:W-:Y:S01]  /*1660*/  R2UR UR22, R2 ;  /* 0x00000000021672ca */ /* 0x000fe200000e0000 */
[----:B------:R-:W-:Y:S01]  /*1670*/  VOTEU.ALL UP0, P3 ;  /* 0x0000000000ff7886 */ /* 0x000fe20001800000 */
[----:B------:R-:W-:Y:S01]  /*1680*/  UMOV UR4, 0x1 ;  /* 0x0000000100047882 */ /* 0x000fe20000000000 */
[----:B------:R-:W-:Y:S01]  /*1690*/  VOTEU.ALL UP1, P3 ;  /* 0x0000000000ff7886 */ /* 0x000fe20001820000 */
[----:B------:R-:W-:Y:S02]  /*16a0*/  BSSY.RECONVERGENT B4, `(.L_x_54) ;  /* 0x0000018000047945 */ /* 0x000fe40003800200 */
[----:B------:R-:W-:-:S04]  /*16b0*/  @!UP0 UIADD3 UR10, UPT, UPT, -UR4, 0x100000, URZ ;  /* 0x00100000040a8890 */ /* 0x000fc8000fffe1ff */
[----:B------:R-:W-:Y:S02]  /*16c0*/  @!UP0 USHF.L.U32 UR11, UR10, 0xb, URZ ;  /* 0x0000000b0a0b8899 */ /* 0x000fe400080006ff */
[----:B------:R-:W-:Y:S02]  /*16d0*/  @!UP0 USHF.L.U32 UR10, UR10, 0x1, URZ ;  /* 0x000000010a0a8899 */ /* 0x000fe400080006ff */
[----:B------:R-:W-:-:S04]  /*16e0*/  @!UP0 UIADD3 UR4, UPT, UPT, -UR4, 0x100000, URZ ;  /* 0x0010000004048890 */ /* 0x000fc8000fffe1ff */
[----:B------:R-:W-:Y:S02]  /*16f0*/  @!UP0 USHF.L.U32 UR5, UR4, 0xb, URZ ;  /* 0x0000000b04058899 */ /* 0x000fe400080006ff */
[----:B------:R-:W-:Y:S01]  /*1700*/  @!UP0 USHF.L.U32 UR4, UR4, 0x1, URZ ;  /* 0x0000000104048899 */ /* 0x000fe200080006ff */
[----:B------:R-:W-:Y:S01]  /*1710*/  VOTEU.ALL UP0, P3 ;  /* 0x0000000000ff7886 */ /* 0x000fe20001800000 */
[----:B------:R-:W1:Y:S04]  /*1720*/  FENCE.VIEW.ASYNC.S ;  /* 0x00000000000073c6 */ /* 0x000e680000000000 */
[----:B-1----:R1:W2:Y:S06]  /*1730*/  @!UP0 SYNCS.EXCH.64 URZ, [UR8+0x10000], UR10 ;  /* 0x0100000a08ff85b2 */ /* 0x0022ac0008000100 */
[----:B------:R1:W2:Y:S02]  /*1740*/  @!UP1 SYNCS.EXCH.64 URZ, [UR8+0x10020], UR4 ;  /* 0x0100200408ff95b2 */ /* 0x0002a40008000100 */
[----:B--2---:R-:W-:Y:S06]  /*1750*/  BAR.SYNC.DEFER_BLOCKING 0x0 ;  /* 0x0000000000007b1d */ /* 0x004fec0000010000 */
[----:B------:R-:W-:Y:S05]  /*1760*/  @P3 BRA `(.L_x_55) ;  /* 0x00000000002c3947 */ /* 0x000fea0003800000 */
[----:B-1----:R-:W-:Y:S02]  /*1770*/  UMOV UR4, 0x1 ;  /* 0x0000000100047882 */ /* 0x002fe40000000000 */
[----:B------:R-:W-:-:S04]  /*1780*/  UIADD3 UR10, UPT, UPT, -UR4, 0x100000, URZ ;  /* 0x00100000040a7890 */ /* 0x000fc8000fffe1ff */
[----:B------:R-:W-:Y:S02]  /*1790*/  USHF.L.U32 UR11, UR10, 0xb, URZ ;  /* 0x0000000b0a0b7899 */ /* 0x000fe400080006ff */
[----:B------:R-:W-:Y:S02]  /*17a0*/  USHF.L.U32 UR10, UR10, 0x1, URZ ;  /* 0x000000010a0a7899 */ /* 0x000fe400080006ff */
[----:B------:R-:W-:-:S04]  /*17b0*/  UIADD3 UR4, UPT, UPT, -UR4, 0x100000, URZ ;  /* 0x0010000004047890 */ /* 0x000fc8000fffe1ff */
[----:B------:R-:W-:Y:S02]  /*17c0*/  USHF.L.U32 UR5, UR4, 0xb, URZ ;  /* 0x0000000b04057899 */ /* 0x000fe400080006ff */
[----:B------:R-:W-:Y:S01]  /*17d0*/  USHF.L.U32 UR4, UR4, 0x1, URZ ;  /* 0x0000000104047899 */ /* 0x000fe200080006ff */
[----:B------:R-:W1:Y:S03]  /*17e0*/  FENCE.VIEW.ASYNC.S ;  /* 0x00000000000073c6 */ /* 0x000e660000000000 */
[----:B-1----:R2:W4:Y:S08]  /*17f0*/  SYNCS.EXCH.64 URZ, [UR8+0x10008], UR10 ;  /* 0x0100080a08ff75b2 */ /* 0x0025300008000100 */
[----:B------:R2:W5:Y:S02]  /*1800*/  SYNCS.EXCH.64 URZ, [UR8+0x10028], UR4 ;  /* 0x0100280408ff75b2 */ /* 0x0005640008000100 */
[----:B--2---:R-:W-:Y:S01]  /*1810*/  NOP ;  /* 0x0000000000007918 */ /* 0x004fe20000000000 */
.L_x_55:
[----:B-1----:R-:W-:Y:S05]  /*1820*/  BSYNC.RECONVERGENT B4 ;  /* 0x0000000000047941 */ /* 0x002fea0003800200 */
.L_x_54:
[----:B----45:R-:W-:Y:S06]  /*1830*/  BAR.SYNC.DEFER_BLOCKING 0x0 ;  /* 0x0000000000007b1d */ /* 0x030fec0000010000 */
[----:B------:R-:W-:Y:S04]  /*1840*/  BSSY.RECONVERGENT B4, `(.L_x_56) ;  /* 0x000000d000047945 */ /* 0x000fe80003800200 */
[----:B------:R-:W-:Y:S05]  /*1850*/  @P3 BRA `(.L_x_57) ;  /* 0x00000000002c3947 */ /* 0x000fea0003800000 */
[----:B------:R-:W-:Y:S02]  /*1860*/  UMOV UR4, 0x1 ;  /* 0x0000000100047882 */ /* 0x000fe40000000000 */
[----:B------:R-:W-:-:S04]  /*1870*/  UIADD3 UR10, UPT, UPT, -UR4, 0x100000, URZ ;  /* 0x00100000040a7890 */ /* 0x000fc8000fffe1ff */
[----:B------:R-:W-:Y:S02]  /*1880*/  USHF.L.U32 UR11, UR10, 0xb, URZ ;  /* 0x0000000b0a0b7899 */ /* 0x000fe400080006ff */
[----:B------:R-:W-:Y:S02]  /*1890*/  USHF.L.U32 UR10, UR10, 0x1, URZ ;  /* 0x000000010a0a7899 */ /* 0x000fe400080006ff */
[----:B------:R-:W-:-:S04]  /*18a0*/  UIADD3 UR4, UPT, UPT, -UR4, 0x100000, URZ ;  /* 0x0010000004047890 */ /* 0x000fc8000fffe1ff */
[----:B------:R-:W-:Y:S02]  /*18b0*/  USHF.L.U32 UR5, UR4, 0xb, URZ ;  /* 0x0000000b04057899 */ /* 0x000fe400080006ff */
[----:B------:R-:W-:Y:S01]  /*18c0*/  USHF.L.U32 UR4, UR4, 0x1, URZ ;  /* 0x0000000104047899 */ /* 0x000fe200080006ff */
[----:B------:R-:W1:Y:S03]  /*18d0*/  FENCE.VIEW.ASYNC.S ;  /* 0x00000000000073c6 */ /* 0x000e660000000000 */
[----:B-1----:R1:W2:Y:S08]  /*18e0*/  SYNCS.EXCH.64 URZ, [UR8+0x10010], UR10 ;  /* 0x0100100a08ff75b2 */ /* 0x0022b00008000100 */
[----:B------:R1:W4:Y:S01]  /*18f0*/  SYNCS.EXCH.64 URZ, [UR8+0x10030], UR4 ;  /* 0x0100300408ff75b2 */ /* 0x0003220008000100 */
[----:B------:R-:W-:Y:S01]  /*1900*/  NOP ;  /* 0x0000000000007918 */ /* 0x000fe20000000000 */
.L_x_57:
[----:B-1----:R-:W-:Y:S05]  /*1910*/  BSYNC.RECONVERGENT B4 ;  /* 0x0000000000047941 */ /* 0x002fea0003800200 */
.L_x_56:
[----:B--2-4-:R-:W-:Y:S01]  /*1920*/  BAR.SYNC.DEFER_BLOCKING 0x0 ;  /* 0x0000000000007b1d */ /* 0x014fe20000010000 */
[----:B------:R-:W-:Y:S01]  /*1930*/  USHF.L.U32 UR15, UR7, 0x7, URZ ;  /* 0x00000007070f7899 */ /* 0x000fe200080006ff */
[----:B------:R-:W-:Y:S01]  /*1940*/  ISETP.GE.AND P0, PT, R10, 0x1, PT ;  /* 0x000000010a00780c */ /* 0x000fe20003f06270 */
[----:B------:R-:W-:-:S03]  /*1950*/  USHF.L.U32 UR19, UR9, 0x7, URZ ;  /* 0x0000000709137899 */ /* 0x000fc600080006ff */
        /* <DEDUP_REMOVED lines=13> */
.L_x_59:
[----:B-1----:R-:W-:Y:S05]  /*1a30*/  BSYNC.RECONVERGENT B4 ;  /* 0x0000000000047941 */ /* 0x002fea0003800200 */
.L_x_58:
[----:B------:R-:W-:Y:S05]  /*1a40*/  @!P0 BRA `(.L_x_60) ;  /* 0x0000000800108947 */ /* 0x000fea0003800000 */
[----:B--2-4-:R-:W-:Y:S01]  /*1a50*/  BAR.SYNC.DEFER_BLOCKING 0x0 ;  /* 0x0000000000007b1d */ /* 0x014fe20000010000 */
[----:B------:R-:W-:Y:S01]  /*1a60*/  @!P3 IMAD.MOV.U32 R2, RZ, RZ, 0x4000 ;  /* 0x00004000ff02b424 */ /* 0x000fe200078e00ff */
[----:B------:R-:W-:Y:S02]  /*1a70*/  ELECT P1, URZ, PT ;  /* 0x0000000000ff782f */ /* 0x000fe40003820000 */
[----:B------:R-:W-:Y:S02]  /*1a80*/  ELECT P0, URZ, PT ;  /* 0x0000000000ff782f */ /* 0x000fe40003800000 */
[C---:B------:R-:W-:Y:S01]  /*1a90*/  ISETP.LT.U32.AND P1, PT, R68.reuse, 0x20, P1 ;  /* 0x000000204400780c */ /* 0x040fe20000f21070 */
[----:B------:R-:W-:Y:S01]  /*1aa0*/  UMOV UR11, UR15 ;  /* 0x0000000f000b7c82 */ /* 0x000fe20008000000 */
[----:B------:R-:W-:Y:S01]  /*1ab0*/  ISETP.LT.U32.AND P0, PT, R68, 0x20, P0 ;  /* 0x000000204400780c */ /* 0x000fe20000701070 */
[----:B------:R-:W-:-:S10]  /*1ac0*/  UIADD3 UR16, UPT, UPT, UR8, 0x8000, URZ ;  /* 0x0000800008107890 */ /* 0x000fd4000fffe0ff */
[----:B------:R-:W-:Y:S01]  /*1ad0*/  VOTEU.ANY UP0, P1 ;  /* 0x0000000000ff7886 */ /* 0x000fe20000800100 */
[----:B------:R-:W-:Y:S01]  /*1ae0*/  VOTEU.ANY UP2, P1 ;  /* 0x0000000000ff7886 */ /* 0x000fe20000840100 */
[----:B------:R-:W-:Y:S01]  /*1af0*/  VOTEU.ANY UP1, P0 ;  /* 0x0000000000ff7886 */ /* 0x000fe20000020100 */
[----:B------:R-:W-:Y:S01]  /*1b00*/  VOTEU.ANY UP3, P0 ;  /* 0x0000000000ff7886 */ /* 0x000fe20000060100 */
[----:B------:R1:W-:Y:S01]  /*1b10*/  @!P3 SYNCS.ARRIVE.TRANS64 RZ, [UR8+0x10000], R2 ;  /* 0x01000002ffffb9a7 */ /* 0x0003e20008000008 */
[----:B------:R2:W-:Y:S06]  /*1b20*/  MEMBAR.ALL.CTA ;  /* 0x0000000000007992 */ /* 0x0005ec0000008000 */
[----:B--2---:R-:W2:Y:S01]  /*1b30*/  FENCE.VIEW.ASYNC.S ;  /* 0x00000000000073c6 */ /* 0x004ea20000000000 */
[----:B------:R-:W-:Y:S01]  /*1b40*/  @UP0 UIADD3 UR9, UPT, UPT, UR8, 0x10000, URZ ;  /* 0x0001000008090890 */ /* 0x000fe2000fffe0ff */
[----:B------:R-:W-:Y:S01]  /*1b50*/  @UP0 UMOV UR10, URZ ;  /* 0x000000ff000a0c82 */ /* 0x000fe20008000000 */
[----:B------:R-:W-:Y:S01]  /*1b60*/  @UP1 UIADD3 UR17, UPT, UPT, UR8, 0x10000, URZ ;  /* 0x0001000008111890 */ /* 0x000fe2000fffe0ff */
[----:B------:R-:W-:Y:S01]  /*1b70*/  @UP1 UMOV UR18, URZ ;  /* 0x000000ff00121c82 */ /* 0x000fe20008000000 */
[----:B------:R-:W-:Y:S01]  /*1b80*/  UISETP.NE.U32.AND UP0, UPT, UR22, URZ, UPT ;  /* 0x000000ff1600728c */ /* 0x000fe2000bf05070 */
[----:B--2---:R-:W-:Y:S06]  /*1b90*/  BAR.SYNC.DEFER_BLOCKING 0x0 ;  /* 0x0000000000007b1d */ /* 0x004fec0000010000 */
[----:B------:R1:W-:Y:S02]  /*1ba0*/  @UP2 UTMALDG.2D [UR8], [UR24] ;  /* 0x00000008180025b4 */ /* 0x0003e40008008000 */
[----:B------:R-:W-:Y:S06]  /*1bb0*/  BAR.SYNC.DEFER_BLOCKING 0x0 ;  /* 0x0000000000007b1d */ /* 0x000fec0000010000 */
[----:B------:R1:W-:Y:S02]  /*1bc0*/  @UP3 UTMALDG.2D [UR16], [UR26] ;  /* 0x000000101a0035b4 */ /* 0x0003e40008008000 */
[----:B------:R-:W-:Y:S06]  /*1bd0*/  BAR.SYNC.DEFER_BLOCKING 0x0 ;  /* 0x0000000000007b1d */ /* 0x000fec0000010000 */
[----:B------:R-:W2:Y:S02]  /*1be0*/  SYNCS.PHASECHK.TRANS64.TRYWAIT P0, [UR8+0x10000], RZ ;  /* 0x010000ffff0075a7 */ /* 0x000ea40008001108 */
[----:B-12---:R-:W-:Y:S05]  /*1bf0*/  @!P0 BRA `(.L_x_61) ;  /* 0x0000000c00b88947 */ /* 0x006fea0003800000 */
.L_x_79:
[----:B------:R-:W-:Y:S05]  /*1c00*/  BRA.U UP0, `(.L_x_62) ;  /* 0x00000001004c7547 */ /* 0x000fea000b800000 */
[----:B------:R-:W-:Y:S02]  /*1c10*/  USHF.R.U32.HI UR4, URZ, 0x4, UR8 ;  /* 0x00000004ff047899 */ /* 0x000fe40008011608 */
[----:B------:R-:W-:Y:S02]  /*1c20*/  USHF.R.U32.HI UR6, URZ, 0x4, UR16 ;  /* 0x00000004ff067899 */ /* 0x000fe40008011610 */
[----:B------:R-:W-:Y:S02]  /*1c30*/  USGXT.U32 UR4, UR4, 0xe ;  /* 0x0000000e0404789a */ /* 0x000fe40008000000 */
[----:B------:R-:W-:Y:S01]  /*1c40*/  USGXT.U32 UR6, UR6, 0xe ;  /* 0x0000000e0606789a */ /* 0x000fe20008000000 */
[----:B------:R-:W-:Y:S01]  /*1c50*/  UMOV UR10, 0xfffffffe ;  /* 0xfffffffe000a7882 */ /* 0x000fe20000000000 */
[----:B------:R-:W-:Y:S01]  /*1c60*/  UMOV UR11, 0x7fffbfdf ;  /* 0x7fffbfdf000b7882 */ /* 0x000fe20000000000 */
[----:B------:R-:W-:Y:S01]  /*1c70*/  UMOV UR5, URZ ;  /* 0x000000ff00057c82 */ /* 0x000fe20008000000 */
[----:B------:R-:W-:Y:S01]  /*1c80*/  UMOV UR7, URZ ;  /* 0x000000ff00077c82 */ /* 0x000fe20008000000 */
[----:B------:R-:W-:-:S02]  /*1c90*/  UIADD3.64 UR16, UPT, UPT, UR4, -UR10, URZ ;  /* 0x8000000a04107297 */ /* 0x000fc4000fffe0ff */
[----:B------:R-:W-:Y:S01]  /*1ca0*/  UIADD3.64 UR10, UPT, UPT, UR6, -UR10, URZ ;  /* 0x8000000a060a7297 */ /* 0x000fe2000fffe0ff */
[----:B------:R-:W-:Y:S01]  /*1cb0*/  UMOV UR28, 0x0 ;  /* 0x00000000001c7882 */ /* 0x000fe20000000000 */
[----:B------:R-:W-:Y:S01]  /*1cc0*/  UMOV UR29, 0x8200010 ;  /* 0x08200010001d7882 */ /* 0x000fe20000000000 */
[----:B------:R-:W-:Y:S01]  /*1cd0*/  UMOV UR5, 0x80004020 ;  /* 0x8000402000057882 */ /* 0x000fe20000000000 */
[----:B------:R-:W-:Y:S01]  /*1ce0*/  UMOV UR7, 0x80004020 ;  /* 0x8000402000077882 */ /* 0x000fe20000000000 */
[----:B------:R-:W-:Y:S01]  /*1cf0*/  UMOV UR30, 0x0 ;  /* 0x00000000001e7882 */ /* 0x000fe20000000000 */
[----:B------:R-:W-:Y:S01]  /*1d00*/  UMOV UR31, 0x8200010 ;  /* 0x08200010001f7882 */ /* 0x000fe20000000000 */
[----:B------:R1:W-:Y:S02]  /*1d10*/  UTCQMMA gdesc[UR4], gdesc[UR6], tmem[UR23], tmem[UR28], idesc[UR29], !UPT ;  /* 0x00ff1c06040075ea */ /* 0x0003e4000f800317 */
[----:B------:R1:W-:Y:S01]  /*1d20*/  UTCQMMA gdesc[UR16], gdesc[UR10], tmem[UR23], tmem[UR30], idesc[UR31], UPT ;  /* 0x00ff1e0a100075ea */ /* 0x0003e2000b800317 */
[----:B------:R-:W-:-:S02]  /*1d30*/  NOP ;  /* 0x0000000000007918 */ /* 0x000fc40000000000 */
.L_x_62:
[----:B------:R-:W-:Y:S01]  /*1d40*/  ELECT P0, URZ, PT ;  /* 0x0000000000ff782f */ /* 0x000fe20003800000 */
[----:B-1----:R-:W-:Y:S01]  /*1d50*/  UMOV UR4, UR12 ;  /* 0x0000000c00047c82 */ /* 0x002fe20008000000 */
[----:B------:R-:W-:Y:S02]  /*1d60*/  UMOV UR5, URZ ;  /* 0x000000ff00057c82 */ /* 0x000fe40008000000 */
[----:B------:R-:W-:-:S13]  /*1d70*/  ISETP.LT.U32.AND P0, PT, R68, 0x20, P0 ;  /* 0x000000204400780c */ /* 0x000fda0000701070 */
[----:B------:R-:W-:Y:S01]  /*1d80*/  VOTEU.ANY UP0, P0 ;  /* 0x0000000000ff7886 */ /* 0x000fe20000000100 */
[----:B------:R-:W-:Y:S01]  /*1d90*/  VOTEU.ANY UP1, P0 ;  /* 0x0000000000ff7886 */ /* 0x000fe20000020100 */
[----:B------:R-:W-:-:S03]  /*1da0*/  ISETP.GE.U32.AND P0, PT, R10, 0x41, PT ;  /* 0x000000410a00780c */ /* 0x000fc60003f06070 */
[----:B------:R-:W-:Y:S02]  /*1db0*/  @UP0 UMOV UR4, UR4 ;  /* 0x0000000400040c82 */ /* 0x000fe40008000000 */
[----:B------:R1:W-:Y:S01]  /*1dc0*/  @UP1 UTCBAR [UR4], URZ ;  /* 0x000000ff040013e9 */ /* 0x0003e200080000ff */
[----:B------:R-:W-:Y:S06]  /*1dd0*/  BAR.SYNC.DEFER_BLOCKING 0x0 ;  /* 0x0000000000007b1d */ /* 0x000fec0000010000 */
[----:B------:R-:W2:Y:S02]  /*1de0*/  SYNCS.PHASECHK.TRANS64.TRYWAIT P1, [UR8+0x10020], RZ ;  /* 0x010020ffff0075a7 */ /* 0x000ea40008021108 */
[----:B-12---:R-:W-:Y:S05]  /*1df0*/  @!P1 BRA `(.L_x_63) ;  /* 0x0000000c00449947 */ /* 0x006fea0003800000 */
.L_x_80:
[----:B------:R-:W-:Y:S01]  /*1e00*/  UMOV UR4, URZ ;  /* 0x000000ff00047c82 */ /* 0x000fe20008000000 */
[----:B------:R-:W-:Y:S05]  /*1e10*/  @!P0 BRA `(.L_x_60) ;  /* 0x00000004001c8947 */ /* 0x000fea0003800000 */
[----:B------:R-:W1:Y:S01]  /*1e20*/  LDCU UR29, c[0x0][0x3a0] ;  /* 0x00007400ff1d77ac */ /* 0x000e620008000800 */
[----:B------:R-:W-:Y:S01]  /*1e30*/  UMOV UR9, 0x1 ;  /* 0x0000000100097882 */ /* 0x000fe20000000000 */
[----:B------:R-:W-:-:S05]  /*1e40*/  UMOV UR14, 0x40 ;  /* 0x00000040000e7882 */ /* 0x000fca0000000000 */
.L_x_67:
[----:B------:R-:W-:Y:S01]  /*1e50*/  BAR.SYNC.DEFER_BLOCKING 0x0 ;  /* 0x0000000000007b1d */ /* 0x000fe20000010000 */
[----:B------:R-:W-:Y:S01]  /*1e60*/  ULEA UR28, UR9, UR8, 0x3 ;  /* 0x00000008091c7291 */ /* 0x000fe2000f8e18ff */
[----:B------:R-:W-:Y:S01]  /*1e70*/  @!P3 IMAD.MOV.U32 R2, RZ, RZ, 0x4000 ;  /* 0x00004000ff02b424 */ /* 0x000fe200078e00ff */
[----:B------:R-:W-:Y:S01]  /*1e80*/  ELECT P1, URZ, PT ;  /* 0x0000000000ff782f */ /* 0x000fe20003820000 */
[----:B------:R-:W-:-:S03]  /*1e90*/  ULEA UR12, UR9, UR8, 0xd ;  /* 0x00000008090c7291 */ /* 0x000fc6000f8e68ff */
[----:B------:R-:W-:Y:S02]  /*1ea0*/  ISETP.LT.U32.AND P1, PT, R68, 0x20, P1 ;  /* 0x000000204400780c */ /* 0x000fe40000f21070 */
[----:B------:R-:W-:Y:S01]  /*1eb0*/  ELECT P0, URZ, PT ;  /* 0x0000000000ff782f */ /* 0x000fe20003800000 */
[----:B------:R-:W-:-:S03]  /*1ec0*/  UIADD3 UR16, UPT, UPT, UR12, 0x8000, URZ ;  /* 0x000080000c107890 */ /* 0x000fc6000fffe0ff */
[----:B------:R-:W-:Y:S01]  /*1ed0*/  ISETP.LT.U32.AND P0, PT, R68, 0x20, P0 ;  /* 0x000000204400780c */ /* 0x000fe20000701070 */
[----:B------:R-:W-:Y:S01]  /*1ee0*/  UMOV UR18, UR14 ;  /* 0x0000000e00127c82 */ /* 0x000fe20008000000 */
[----:B------:R-:W-:-:S05]  /*1ef0*/  USHF.L.U32 UR5, UR4, 0x1f, URZ ;  /* 0x0000001f04057899 */ /* 0x000fca00080006ff */
[----:B------:R-:W-:Y:S01]  /*1f00*/  VOTEU.ANY UP0, P1 ;  /* 0x0000000000ff7886 */ /* 0x000fe20000800100 */
[----:B------:R2:W-:Y:S01]  /*1f10*/  @!P3 SYNCS.ARRIVE.TRANS64 RZ, [UR28+0x10000], R2 ;  /* 0x01000002ffffb9a7 */ /* 0x0005e2000800001c */
[----:B------:R4:W-:Y:S06]  /*1f20*/  MEMBAR.ALL.CTA ;  /* 0x0000000000007992 */ /* 0x0009ec0000008000 */
[----:B----4-:R-:W4:Y:S01]  /*1f30*/  FENCE.VIEW.ASYNC.S ;  /* 0x00000000000073c6 */ /* 0x010f220000000000 */
[----:B------:R-:W-:Y:S01]  /*1f40*/  @UP0 UIADD3 UR13, UPT, UPT, UR28, 0x10000, URZ ;  /* 0x000100001c0d0890 */ /* 0x000fe2000fffe0ff */
[----:B----4-:R-:W-:Y:S01]  /*1f50*/  VOTEU.ANY UP0, P1 ;  /* 0x0000000000ff7886 */ /* 0x010fe20000800100 */
[----:B------:R-:W-:Y:S01]  /*1f60*/  VOTEU.ANY UP1, P0 ;  /* 0x0000000000ff7886 */ /* 0x000fe20000020100 */
[----:B--2---:R-:W-:-:S04]  /*1f70*/  IMAD.U32 R2, RZ, RZ, UR5 ;  /* 0x00000005ff027e24 */ /* 0x004fc8000f8e00ff */
[----:B------:R-:W-:Y:S01]  /*1f80*/  @UP1 UIADD3 UR17, UPT, UPT, UR28, 0x10000, URZ ;  /* 0x000100001c111890 */ /* 0x000fe2000fffe0ff */
[----:B------:R-:W-:Y:S01]  /*1f90*/  VOTEU.ANY UP1, P0 ;  /* 0x0000000000ff7886 */ /* 0x000fe20000020100 */
[----:B------:R-:W-:Y:S06]  /*1fa0*/  BAR.SYNC.DEFER_BLOCKING 0x0 ;  /* 0x0000000000007b1d */ /* 0x000fec0000010000 */
[----:B------:R2:W-:Y:S01]  /*1fb0*/  @UP0 UTMALDG.2D [UR12], [UR24] ;  /* 0x0000000c180005b4 */ /* 0x0005e20008008000 */
[----:B------:R-:W-:Y:S01]  /*1fc0*/  UISETP.NE.U32.AND UP0, UPT, UR22, URZ, UPT ;  /* 0x000000ff1600728c */ /* 0x000fe2000bf05070 */
[----:B------:R-:W-:Y:S06]  /*1fd0*/  BAR.SYNC.DEFER_BLOCKING 0x0 ;  /* 0x0000000000007b1d */ /* 0x000fec0000010000 */
[----:B------:R2:W-:Y:S02]  /*1fe0*/  @UP1 UTMALDG.2D [UR16], [UR26] ;  /* 0x000000101a0015b4 */ /* 0x0005e40008008000 */
[----:B------:R-:W-:Y:S06]  /*1ff0*/  BAR.SYNC.DEFER_BLOCKING 0x0 ;  /* 0x0000000000007b1d */ /* 0x000fec0000010000 */
[----:B------:R-:W4:Y:S02]  /*2000*/  SYNCS.PHASECHK.TRANS64.TRYWAIT P0, [UR28+0x10000], R2 ;  /* 0x01000002ff0075a7 */ /* 0x000f24000800111c */
[----:B--2-4-:R-:W-:Y:S05]  /*2010*/  @!P0 BRA `(.L_x_64) ;  /* 0x0000000800c88947 */ /* 0x014fea0003800000 */
.L_x_81:
[----:B------:R-:W-:Y:S05]  /*2020*/  BRA.U UP0, `(.L_x_65) ;  /* 0x00000001004c7547 */ /* 0x000fea000b800000 */
[----:B------:R-:W-:Y:S02]  /*2030*/  USHF.R.U32.HI UR10, URZ, 0x4, UR12 ;  /* 0x00000004ff0a7899 */ /* 0x000fe4000801160c */
[----:B------:R-:W-:Y:S02]  /*2040*/  USHF.R.U32.HI UR12, URZ, 0x4, UR16 ;  /* 0x00000004ff0c7899 */ /* 0x000fe40008011610 */
[----:B------:R-:W-:Y:S02]  /*2050*/  USGXT.U32 UR10, UR10, 0xe ;  /* 0x0000000e0a0a789a */ /* 0x000fe40008000000 */
[----:B------:R-:W-:Y:S02]  /*2060*/  USGXT.U32 UR12, UR12, 0xe ;  /* 0x0000000e0c0c789a */ /* 0x000fe40008000000 */
[----:B------:R-:W-:Y:S02]  /*2070*/  UIADD3 UR16, UP0, UPT, UR10, 0x2, URZ ;  /* 0x000000020a107890 */ /* 0x000fe4000ff1e0ff */
[----:B------:R-:W-:Y:S01]  /*2080*/  UIADD3 UR30, UP1, UPT, UR12, 0x2, URZ ;  /* 0x000000020c1e7890 */ /* 0x000fe2000ff3e0ff */
[----:B------:R-:W-:Y:S01]  /*2090*/  UMOV UR5, URZ ;  /* 0x000000ff00057c82 */ /* 0x000fe20008000000 */
[----:B------:R-:W-:Y:S01]  /*20a0*/  UMOV UR6, URZ ;  /* 0x000000ff00067c82 */ /* 0x000fe20008000000 */
[----:B------:R-:W-:-:S02]  /*20b0*/  UIADD3.X UR17, UPT, UPT, UR5, -0x7fffbfe0, URZ, UP0, !UPT ;  /* 0x8000402005117890 */ /* 0x000fc400087fe4ff */
[----:B------:R-:W-:Y:S01]  /*20c0*/  UIADD3.X UR31, UPT, UPT, UR6, -0x7fffbfe0, URZ, UP1, !UPT ;  /* 0x80004020061f7890 */ /* 0x000fe20008ffe4ff */
[----:B------:R-:W-:Y:S01]  /*20d0*/  UMOV UR32, 0x0 ;  /* 0x0000000000207882 */ /* 0x000fe20000000000 */
[----:B------:R-:W-:Y:S01]  /*20e0*/  UMOV UR33, 0x8200010 ;  /* 0x0820001000217882 */ /* 0x000fe20000000000 */
[----:B------:R-:W-:Y:S01]  /*20f0*/  UMOV UR11, 0x80004020 ;  /* 0x80004020000b7882 */ /* 0x000fe20000000000 */
[----:B------:R-:W-:Y:S01]  /*2100*/  UMOV UR13, 0x80004020 ;  /* 0x80004020000d7882 */ /* 0x000fe20000000000 */
[----:B------:R-:W-:Y:S01]  /*2110*/  UMOV UR6, 0x0 ;  /* 0x0000000000067882 */ /* 0x000fe20000000000 */
[----:B------:R-:W-:Y:S01]  /*2120*/  UMOV UR7, 0x8200010 ;  /* 0x0820001000077882 */ /* 0x000fe20000000000 */
[----:B------:R2:W-:Y:S02]  /*2130*/  UTCQMMA gdesc[UR10], gdesc[UR12], tmem[UR23], tmem[UR32], idesc[UR33], UPT ;  /* 0x00ff200c0a0075ea */ /* 0x0005e4000b800317 */
[----:B------:R2:W-:Y:S01]  /*2140*/  UTCQMMA gdesc[UR16], gdesc[UR30], tmem[UR23], tmem[UR6], idesc[UR7], UPT ;  /* 0x00ff061e100075ea */ /* 0x0005e2000b800317 */
[----:B------:R-:W-:-:S02]  /*2150*/  NOP ;  /* 0x0000000000007918 */ /* 0x000fc40000000000 */
.L_x_65:
[----:B------:R-:W-:Y:S01]  /*2160*/  ELECT P0, URZ, PT ;  /* 0x0000000000ff782f */ /* 0x000fe20003800000 */
[----:B--2---:R-:W-:-:S03]  /*2170*/  UIADD3 UR6, UPT, UPT, UR28, 0x10020, URZ ;  /* 0x000100201c067890 */ /* 0x004fc6000fffe0ff */
[----:B------:R-:W-:Y:S01]  /*2180*/  ISETP.LT.U32.AND P0, PT, R68, 0x20, P0 ;  /* 0x000000204400780c */ /* 0x000fe20000701070 */
[----:B------:R-:W-:-:S12]  /*2190*/  UMOV UR7, URZ ;  /* 0x000000ff00077c82 */ /* 0x000fd80008000000 */
[----:B------:R-:W-:Y:S01]  /*21a0*/  VOTEU.ANY UP0, P0 ;  /* 0x0000000000ff7886 */ /* 0x000fe20000000100 */
[----:B------:R-:W-:-:S04]  /*21b0*/  VOTEU.ANY UP1, P0 ;  /* 0x0000000000ff7886 */ /* 0x000fc80000020100 */
[----:B------:R-:W-:Y:S02]  /*21c0*/  @UP0 UMOV UR6, UR6 ;  /* 0x0000000600060c82 */ /* 0x000fe40008000000 */
[----:B------:R2:W-:Y:S01]  /*21d0*/  @UP1 UTCBAR [UR6], URZ ;  /* 0x000000ff060013e9 */ /* 0x0005e200080000ff */
[----:B------:R-:W-:Y:S06]  /*21e0*/  BAR.SYNC.DEFER_BLOCKING 0x0 ;  /* 0x0000000000007b1d */ /* 0x000fec0000010000 */
[----:B------:R-:W4:Y:S02]  /*21f0*/  SYNCS.PHASECHK.TRANS64.TRYWAIT P0, [UR28+0x10020], R2 ;  /* 0x01002002ff0075a7 */ /* 0x000f24000800111c */
[----:B--2-4-:R-:W-:Y:S05]  /*2200*/  @!P0 BRA `(.L_x_66) ;  /* 0x0000000800588947 */ /* 0x014fea0003800000 */
.L_x_82:
[----:B------:R-:W-:Y:S02]  /*2210*/  UIADD3 UR9, UPT, UPT, UR9, 0x1, URZ ;  /* 0x0000000109097890 */ /* 0x000fe4000fffe0ff */
[----:B------:R-:W-:Y:S02]  /*2220*/  UIADD3 UR14, UPT, UPT, UR14, 0x40, URZ ;  /* 0x000000400e0e7890 */ /* 0x000fe4000fffe0ff */
[----:B------:R-:W-:-:S04]  /*2230*/  UISETP.NE.U32.AND UP0, UPT, UR9, 0x4, UPT ;  /* 0x000000040900788c */ /* 0x000fc8000bf05070 */
[----:B------:R-:W-:Y:S02]  /*2240*/  USEL UR5, URZ, 0x1, UP0 ;  /* 0x00000001ff057887 */ /* 0x000fe40008000000 */
[----:B------:R-:W-:Y:S02]  /*2250*/  USEL UR9, UR9, URZ, UP0 ;  /* 0x000000ff09097287 */ /* 0x000fe40008000000 */
[----:B-1----:R-:W-:Y:S02]  /*2260*/  UISETP.GE.AND UP0, UPT, UR14, UR29, UPT ;  /* 0x0000001d0e00728c */ /* 0x002fe4000bf06270 */
[----:B------:R-:W-:-:S07]  /*2270*/  ULOP3.LUT UR4, UR4, UR5, URZ, 0x3c, !UPT ;  /* 0x0000000504047292 */ /* 0x000fce000f8e3cff */
[----:B------:R-:W-:Y:S05]  /*2280*/  BRA.U !UP0, `(.L_x_67) ;  /* 0xfffffff908f07547 */ /* 0x000fea000b83ffff */
.L_x_60:
[----:B--2-4-:R-:W-:Y:S06]  /*2290*/  BAR.SYNC.DEFER_BLOCKING 0x0 ;  /* 0x0000000000007b1d */ /* 0x014fec0000010000 */
[----:B------:R-:W-:Y:S04]  /*22a0*/  BSSY.RECONVERGENT B4, `(.L_x_68) ;  /* 0x0000004000047945 */ /* 0x000fe80003800200 */
[----:B------:R-:W-:Y:S05]  /*22b0*/  @P3 BRA `(.L_x_69) ;  /* 0x0000000000083947 */ /* 0x000fea0003800000 */
[----:B------:R-:W1:Y:S02]  /*22c0*/  SYNCS.CCTL.IV [UR8+0x10000] ;  /* 0x01000000ff0079b1 */ /* 0x000e640008000008 */
[----:B-1----:R-:W1:Y:S02]  /*22d0*/  SYNCS.CCTL.IV [UR8+0x10020] ;  /* 0x01002000ff0079b1 */ /* 0x002e640008000008 */
.L_x_69:
[----:B------:R-:W-:Y:S05]  /*22e0*/  BSYNC.RECONVERGENT B4 ;  /* 0x0000000000047941 */ /* 0x000fea0003800200 */
.L_x_68:
[----:B-1----:R-:W-:Y:S06]  /*22f0*/  BAR.SYNC.DEFER_BLOCKING 0x0 ;  /* 0x0000000000007b1d */ /* 0x002fec0000010000 */
[----:B------:R-:W-:Y:S04]  /*2300*/  BSSY.RECONVERGENT B4, `(.L_x_70) ;  /* 0x0000004000047945 */ /* 0x000fe80003800200 */
[----:B------:R-:W-:Y:S05]  /*2310*/  @P3 BRA `(.L_x_71) ;  /* 0x0000000000083947 */ /* 0x000fea0003800000 */
[----:B------:R-:W1:Y:S02]  /*2320*/  SYNCS.CCTL.IV [UR8+0x10008] ;  /* 0x01000800ff0079b1 */ /* 0x000e640008000008 */
[----:B-1----:R-:W1:Y:S02]  /*2330*/  SYNCS.CCTL.IV [UR8+0x10028] ;  /* 0x01002800ff0079b1 */ /* 0x002e640008000008 */
.L_x_71:
[----:B------:R-:W-:Y:S05]  /*2340*/  BSYNC.RECONVERGENT B4 ;  /* 0x0000000000047941 */ /* 0x000fea0003800200 */
.L_x_70:
[----:B-1----:R-:W-:Y:S06]  /*2350*/  BAR.SYNC.DEFER_BLOCKING 0x0 ;  /* 0x0000000000007b1d */ /* 0x002fec0000010000 */
[----:B------:R-:W-:Y:S04]  /*2360*/  BSSY.RECONVERGENT B4, `(.L_x_72) ;  /* 0x0000004000047945 */ /* 0x000fe80003800200 */
[----:B------:R-:W-:Y:S05]  /*2370*/  @P3 BRA `(.L_x_73) ;  /* 0x0000000000083947 */ /* 0x000fea0003800000 */
[----:B------:R-:W1:Y:S02]  /*2380*/  SYNCS.CCTL.IV [UR8+0x10010] ;  /* 0x01001000ff0079b1 */ /* 0x000e640008000008 */
[----:B-1----:R-:W1:Y:S02]  /*2390*/  SYNCS.CCTL.IV [UR8+0x10030] ;  /* 0x01003000ff0079b1 */ /* 0x002e640008000008 */
.L_x_73:
[----:B------:R-:W-:Y:S05]  /*23a0*/  BSYNC.RECONVERGENT B4 ;  /* 0x0000000000047941 */ /* 0x000fea0003800200 */
.L_x_72:
[----:B-1----:R-:W-:Y:S06]  /*23b0*/  BAR.SYNC.DEFER_BLOCKING 0x0 ;  /* 0x0000000000007b1d */ /* 0x002fec0000010000 */
[----:B------:R-:W-:Y:S04]  /*23c0*/  BSSY.RECONVERGENT B4, `(.L_x_74) ;  /* 0x0000004000047945 */ /* 0x000fe80003800200 */
[----:B------:R-:W-:Y:S05]  /*23d0*/  @P3 BRA `(.L_x_75) ;  /* 0x0000000000083947 */ /* 0x000fea0003800000 */
[----:B------:R-:W1:Y:S02]  /*23e0*/  SYNCS.CCTL.IV [UR8+0x10018] ;  /* 0x01001800ff0079b1 */ /* 0x000e640008000008 */
[----:B-1----:R-:W1:Y:S02]  /*23f0*/  SYNCS.CCTL.IV [UR8+0x10038] ;  /* 0x01003800ff0079b1 */ /* 0x002e640008000008 */
.L_x_75:
[----:B------:R-:W-:Y:S05]  /*2400*/  BSYNC.RECONVERGENT B4 ;  /* 0x0000000000047941 */ /* 0x000fea0003800200 */
.L_x_74:
[----:B------:R-:W-:Y:S01]  /*2410*/  USHF.L.U32 UR4, UR22, 0x15, URZ ;  /* 0x0000001516047899 */ /* 0x000fe200080006ff */
[C---:B------:R-:W-:Y:S01]  /*2420*/  IMAD.SHL.U32 R2, R0.reuse, 0x10, RZ ;  /* 0x0000001000027824 */ /* 0x040fe200078e00ff */
[----:B------:R-:W-:Y:S01]  /*2430*/  USHF.L.U32 UR22, UR22, 0x4, URZ ;  /* 0x0000000416167899 */ /* 0x000fe200080006ff */
[----:B------:R-:W-:Y:S01]  /*2440*/  SHF.R.U32.HI R3, RZ, 0x1, R0 ;  /* 0x00000001ff037819 */ /* 0x000fe20000011600 */
[----:B------:R-:W-:Y:S01]  /*2450*/  ULOP3.LUT UR4, UR4, 0x600000, URZ, 0xc0, !UPT ;  /* 0x0060000004047892 */ /* 0x000fe2000f8ec0ff */
[----:B------:R-:W-:Y:S01]  /*2460*/  IMAD.SHL.U32 R0, R0, 0x80, RZ ;  /* 0x0000008000007824 */ /* 0x000fe200078e00ff */
[----:B------:R-:W-:Y:S01]  /*2470*/  ULOP3.LUT UR22, UR22, 0x40, URZ, 0xc0, !UPT ;  /* 0x0000004016167892 */ /* 0x000fe2000f8ec0ff */
[----:B------:R-:W-:Y:S02]  /*2480*/  LOP3.LUT R2, R2, 0x70, RZ, 0xc0, !PT ;  /* 0x0000007002027812 */ /* 0x000fe400078ec0ff */
[----:B------:R-:W-:Y:S01]  /*2490*/  ELECT P0, URZ, PT ;  /* 0x0000000000ff782f */ /* 0x000fe20003800000 */
[----:B------:R-:W-:Y:S01]  /*24a0*/  UIADD3 UR4, UPT, UPT, UR22, UR4, UR23 ;  /* 0x0000000416047290 */ /* 0x000fe2000fffe017 */
[----:B------:R-:W-:Y:S01]  /*24b0*/  LOP3.LUT R3, R2, 0x40, R3, 0x78, !PT ;  /* 0x0000004002037812 */ /* 0x000fe200078e7803 */
[----:B------:R-:W-:Y:S01]  /*24c0*/  UMOV UR9, UR19 ;  /* 0x0000001300097c82 */ /* 0x000fe20008000000 */
[----:B------:R-:W-:Y:S01]  /*24d0*/  ISETP.LT.U32.AND P0, PT, R68, 0x20, P0 ;  /* 0x000000204400780c */ /* 0x000fe20000701070 */
[----:B------:R-:W-:Y:S01]  /*24e0*/  UMOV UR10, UR15 ;  /* 0x0000000f000a7c82 */ /* 0x000fe20008000000 */
[----:B------:R-:W-:-:S04]  /*24f0*/  LOP3.LUT R0, R3, 0x3f80, R0, 0xf8, !PT ;  /* 0x00003f8003007812 */ /* 0x000fc800078ef800 */
[----:B---3--:R-:W2:Y:S01]  /*2500*/  LDTM.x64 R4, tmem[UR4] ;  /* 0x00000004000479ee */ /* 0x008ea20008340000 */
[C---:B------:R-:W-:Y:S01]  /*2510*/  LOP3.LUT R2, R0.reuse, 0x10, RZ, 0x3c, !PT ;  /* 0x0000001000027812 */ /* 0x040fe200078e3cff */
[----:B------:R-:W-:Y:S01]  /*2520*/  NOP ;  /* 0x0000000000007918 */ /* 0x000fe20000000000 */
[----:B------:R-:W-:-:S04]  /*2530*/  LOP3.LUT R3, R0, 0x20, RZ, 0x3c, !PT ;  /* 0x0000002000037812 */ /* 0x000fc800078e3cff */
[----:B--2---:R-:W-:Y:S01]  /*2540*/  VOTEU.ANY UP1, P0 ;  /* 0x0000000000ff7886 */ /* 0x004fe20000020100 */
[----:B------:R-:W-:Y:S01]  /*2550*/  VOTEU.ANY UP0, P0 ;  /* 0x0000000000ff7886 */ /* 0x000fe20000000100 */
[----:B------:R-:W-:Y:S02]  /*2560*/  F2FP.SATFINITE.E4M3.F32.PACK_AB_MERGE_C R6, R7, R6, RZ ;  /* 0x000000060706723e */ /* 0x000fe400048070ff */
[----:B------:R-:W-:Y:S02]  /*2570*/  F2FP.SATFINITE.E4M3.F32.PACK_AB_MERGE_C R10, R11, R10, RZ ;  /* 0x0000000a0b0a723e */ /* 0x000fe400048070ff */
[----:B------:R-:W-:Y:S02]  /*2580*/  F2FP.SATFINITE.E4M3.F32.PACK_AB_MERGE_C R14, R15, R14, RZ ;  /* 0x0000000e0f0e723e */ /* 0x000fe400048070ff */
[----:B------:R-:W-:Y:S02]  /*2590*/  F2FP.SATFINITE.E4M3.F32.PACK_AB_MERGE_C R7, R19, R18, RZ ;  /* 0x000000121307723e */ /* 0x000fe400048070ff */
[----:B------:R-:W-:-:S02]  /*25a0*/  F2FP.SATFINITE.E4M3.F32.PACK_AB_MERGE_C R22, R23, R22, RZ ;  /* 0x000000161716723e */ /* 0x000fc400048070ff */
[----:B------:R-:W-:Y:S02]  /*25b0*/  F2FP.SATFINITE.E4M3.F32.PACK_AB_MERGE_C R26, R27, R26, RZ ;  /* 0x0000001a1b1a723e */ /* 0x000fe400048070ff */
        /* <DEDUP_REMOVED lines=10> */
[----:B------:R-:W-:-:S02]  /*2660*/  F2FP.SATFINITE.E4M3.F32.PACK_AB_MERGE_C R4, R5, R4, R6 ;  /* 0x000000040504723e */ /* 0x000fc40004807006 */
[----:B------:R-:W-:Y:S02]  /*2670*/  F2FP.SATFINITE.E4M3.F32.PACK_AB_MERGE_C R5, R9, R8, R10 ;  /* 0x000000080905723e */ /* 0x000fe4000480700a */
[----:B------:R-:W-:Y:S02]  /*2680*/  F2FP.SATFINITE.E4M3.F32.PACK_AB_MERGE_C R6, R13, R12, R14 ;  /* 0x0000000c0d06723e */ /* 0x000fe4000480700e */
[----:B------:R-:W-:Y:S02]  /*2690*/  F2FP.SATFINITE.E4M3.F32.PACK_AB_MERGE_C R7, R17, R16, R7 ;  /* 0x000000101107723e */ /* 0x000fe40004807007 */
[----:B------:R-:W-:Y:S02]  /*26a0*/  F2FP.SATFINITE.E4M3.F32.PACK_AB_MERGE_C R20, R21, R20, R22 ;  /* 0x000000141514723e */ /* 0x000fe40004807016 */
[----:B------:R-:W-:Y:S01]  /*26b0*/  F2FP.SATFINITE.E4M3.F32.PACK_AB_MERGE_C R21, R25, R24, R26 ;  /* 0x000000181915723e */ /* 0x000fe2000480701a */
[----:B-1----:R1:W-:Y:S01]  /*26c0*/  STS.128 [R0+UR8], R4 ;  /* 0x0000000400007988 */ /* 0x0023e20008000c08 */
[----:B------:R-:W-:-:S02]  /*26d0*/  F2FP.SATFINITE.E4M3.F32.PACK_AB_MERGE_C R22, R29, R28, R30 ;  /* 0x0000001c1d16723e */ /* 0x000fc4000480701e */
[----:B------:R-:W-:Y:S02]  /*26e0*/  F2FP.SATFINITE.E4M3.F32.PACK_AB_MERGE_C R23, R33, R32, R34 ;  /* 0x000000202117723e */ /* 0x000fe40004807022 */
[----:B------:R-:W-:Y:S02]  /*26f0*/  F2FP.SATFINITE.E4M3.F32.PACK_AB_MERGE_C R36, R37, R36, R38 ;  /* 0x000000242524723e */ /* 0x000fe40004807026 */
[----:B------:R-:W-:Y:S01]  /*2700*/  F2FP.SATFINITE.E4M3.F32.PACK_AB_MERGE_C R37, R41, R40, R42 ;  /* 0x000000282925723e */ /* 0x000fe2000480702a */
[----:B------:R1:W-:Y:S01]  /*2710*/  STS.128 [R2+UR8], R20 ;  /* 0x0000001402007988 */ /* 0x0003e20008000c08 */
[----:B------:R-:W-:Y:S02]  /*2720*/  F2FP.SATFINITE.E4M3.F32.PACK_AB_MERGE_C R38, R45, R44, R46 ;  /* 0x0000002c2d26723e */ /* 0x000fe4000480702e */
[----:B------:R-:W-:Y:S02]  /*2730*/  F2FP.SATFINITE.E4M3.F32.PACK_AB_MERGE_C R39, R49, R48, R50 ;  /* 0x000000303127723e */ /* 0x000fe40004807032 */
[----:B------:R-:W-:-:S02]  /*2740*/  F2FP.SATFINITE.E4M3.F32.PACK_AB_MERGE_C R52, R53, R52, R54 ;  /* 0x000000343534723e */ /* 0x000fc40004807036 */
[----:B------:R-:W-:Y:S01]  /*2750*/  F2FP.SATFINITE.E4M3.F32.PACK_AB_MERGE_C R53, R57, R56, R58 ;  /* 0x000000383935723e */ /* 0x000fe2000480703a */
[----:B------:R1:W-:Y:S01]  /*2760*/  STS.128 [R3+UR8], R36 ;  /* 0x0000002403007988 */ /* 0x0003e20008000c08 */
[----:B------:R-:W-:Y:S02]  /*2770*/  F2FP.SATFINITE.E4M3.F32.PACK_AB_MERGE_C R54, R61, R60, R62 ;  /* 0x0000003c3d36723e */ /* 0x000fe4000480703e */
[----:B------:R-:W-:Y:S02]  /*2780*/  F2FP.SATFINITE.E4M3.F32.PACK_AB_MERGE_C R55, R65, R64, R66 ;  /* 0x000000404137723e */ /* 0x000fe40004807042 */
[----:B------:R-:W-:-:S05]  /*2790*/  LOP3.LUT R8, R0, 0x30, RZ, 0x3c, !PT ;  /* 0x0000003000087812 */ /* 0x000fca00078e3cff */
[----:B------:R1:W-:Y:S01]  /*27a0*/  STS.128 [R8+UR8], R52 ;  /* 0x0000003408007988 */ /* 0x0003e20008000c08 */
[----:B------:R2:W-:Y:S06]  /*27b0*/  MEMBAR.ALL.CTA ;  /* 0x0000000000007992 */ /* 0x0005ec0000008000 */
[----:B--2---:R-:W2:Y:S02]  /*27c0*/  FENCE.VIEW.ASYNC.S ;  /* 0x00000000000073c6 */ /* 0x004ea40000000000 */
[----:B--2---:R-:W-:Y:S06]  /*27d0*/  BAR.SYNC.DEFER_BLOCKING 0x0 ;  /* 0x0000000000007b1d */ /* 0x004fec0000010000 */
[----:B------:R1:W-:Y:S01]  /*27e0*/  @UP1 UTMASTG.2D [UR8], [UR20] ;  /* 0x00000008140013b5 */ /* 0x0003e20008008000 */
[----:B------:R0:W-:Y:S01]  /*27f0*/  UTMACMDFLUSH ;  /* 0x00000000000079b7 */ /* 0x0001e20000000000 */
[----:B------:R-:W-:-:S04]  /*2800*/  DEPBAR.LE SB0, 0x0 ;  /* 0x000080000000791a */ /* 0x000fc80000000000 */
[----:B------:R-:W-:Y:S08]  /*2810*/  BAR.SYNC.DEFER_BLOCKING 0x0 ;  /* 0x0000000000007b1d */ /* 0x000ff00000010000 */
[----:B------:R-:W-:Y:S06]  /*2820*/  BAR.SYNC.DEFER_BLOCKING 0x0 ;  /* 0x0000000000007b1d */ /* 0x000fec0000010000 */
[----:B-1----:R-:W-:Y:S05]  /*2830*/  @P2 BRA `(.L_x_76) ;  /* 0x0000000000a02947 */ /* 0x002fea0003800000 */
[----:B------:R-:W1:Y:S01]  /*2840*/  S2UR UR5, SR_CgaCtaId ;  /* 0x00000000000579c3 */ /* 0x000e620000008800 */
[----:B------:R-:W-:Y:S01]  /*2850*/  NOP ;  /* 0x0000000000007918 */ /* 0x000fe20000000000 */
[----:B------:R-:W-:Y:S01]  /*2860*/  UMOV UR4, 0x50 ;  /* 0x0000005000047882 */ /* 0x000fe20000000000 */
[----:B------:R-:W-:Y:S02]  /*2870*/  IMAD.U32 R0, RZ, RZ, UR23 ;  /* 0x00000017ff007e24 */ /* 0x000fe4000f8e00ff */
[----:B------:R-:W-:Y:S02]  /*2880*/  IMAD.MOV.U32 R3, RZ, RZ, 0xf ;  /* 0x0000000fff037424 */ /* 0x000fe400078e00ff */
[----:B------:R-:W-:Y:S01]  /*2890*/  IMAD.MOV.U32 R7, RZ, RZ, 0x1 ;  /* 0x00000001ff077424 */ /* 0x000fe200078e00ff */
[----:B------:R-:W-:-:S04]  /*28a0*/  LOP3.LUT R0, R0, 0xffff, RZ, 0xc0, !PT ;  /* 0x0000ffff00007812 */ /* 0x000fc800078ec0ff */
[----:B------:R-:W-:-:S05]  /*28b0*/  SHF.R.U32.HI R0, RZ, 0x5, R0 ;  /* 0x00000005ff007819 */ /* 0x000fca0000011600 */
[----:B------:R-:W-:Y:S01]  /*28c0*/  VIADD R2, R0, 0x10 ;  /* 0x0000001000027836 */ /* 0x000fe20000000000 */
[----:B------:R-:W-:Y:S01]  /*28d0*/  SHF.L.U32 R0, R3, R0, RZ ;  /* 0x0000000003007219 */ /* 0x000fe200000006ff */
[----:B-1----:R-:W-:-:S03]  /*28e0*/  ULEA UR6, UR5, UR4, 0x18 ;  /* 0x0000000405067291 */ /* 0x002fc6000f8ec0ff */
[----:B------:R-:W-:-:S04]  /*28f0*/  SHF.L.U32 R3, R7, R2, RZ ;  /* 0x0000000207037219 */ /* 0x000fc800000006ff */
[----:B------:R-:W-:Y:S02]  /*2900*/  LOP3.LUT R0, R3, R0, RZ, 0xfc, !PT ;  /* 0x0000000003007212 */ /* 0x000fe400078efcff */
[----:B------:R-:W1:Y:S02]  /*2910*/  LDS R5, [UR6] ;  /* 0x00000006ff057984 */ /* 0x000e640008000800 */
[C---:B------:R-:W-:Y:S02]  /*2920*/  LOP3.LUT R2, R0.reuse, 0xffff, RZ, 0xc0, !PT ;  /* 0x0000ffff00027812 */ /* 0x040fe400078ec0ff */
[----:B-1----:R-:W-:-:S04]  /*2930*/  LOP3.LUT R3, R0, 0xffff, R5, 0x80, !PT ;  /* 0x0000ffff00037812 */ /* 0x002fc800078e8005 */
[----:B------:R-:W-:-:S13]  /*2940*/  ISETP.NE.AND P0, PT, R3, R2, PT ;  /* 0x000000020300720c */ /* 0x000fda0003f05270 */
[----:B------:R-:W-:Y:S05]  /*2950*/  @P0 BRA `(.L_x_77) ;  /* 0x0000000000500947 */ /* 0x000fea0003800000 */
[----:B------:R-:W-:Y:S02]  /*2960*/  SHF.R.U32.HI R5, RZ, 0x10, R5 ;  /* 0x00000010ff057819 */ /* 0x000fe40000011605 */
[----:B------:R-:W-:-:S04]  /*2970*/  SHF.R.U32.HI R2, RZ, 0x10, R0 ;  /* 0x00000010ff027819 */ /* 0x000fc80000011600 */
[----:B------:R-:W-:-:S04]  /*2980*/  LOP3.LUT R5, R5, R2, RZ, 0xc0, !PT ;  /* 0x0000000205057212 */ /* 0x000fc800078ec0ff */
[----:B------:R-:W-:-:S13]  /*2990*/  ISETP.NE.AND P0, PT, R5, R2, PT ;  /* 0x000000020500720c */ /* 0x000fda0003f05270 */
[----:B------:R-:W-:Y:S05]  /*29a0*/  @P0 BRA `(.L_x_78) ;  /* 0x0000000000300947 */ /* 0x000fea0003800000 */
[----:B------:R-:W-:Y:S01]  /*29b0*/  R2UR UR4, R0 ;  /* 0x00000000000472ca */ /* 0x000fe200000e0000 */
[----:B------:R-:W-:Y:S01]  /*29c0*/  VOTEU.ANY UR5, UPT, PT ;  /* 0x0000000000057886 */ /* 0x000fe200038e0100 */
[----:B------:R-:W1:Y:S01]  /*29d0*/  S2R R0, SR_LANEID ;  /* 0x0000000000007919 */ /* 0x000e620000000000 */
[----:B------:R-:W-:-:S10]  /*29e0*/  UFLO.U32 UR5, UR5 ;  /* 0x00000005000572bd */ /* 0x000fd400080e0000 */
[----:B------:R-:W-:-:S06]  /*29f0*/  ULOP3.LUT UR4, URZ, UR4, URZ, 0x33, !UPT ;  /* 0x00000004ff047292 */ /* 0x000fcc000f8e33ff */
[----:B------:R-:W-:-:S04]  /*2a00*/  IMAD.U32 R2, RZ, RZ, UR4 ;  /* 0x00000004ff027e24 */ /* 0x000fc8000f8e00ff */
[----:B------:R-:W2:Y:S02]  /*2a10*/  REDUX UR7, R2 ;  /* 0x00000000020773c4 */ /* 0x000ea40000000000 */
[----:B------:R3:W-:Y:S01]  /*2a20*/  UTCATOMSWS.AND URZ, UR4 ;  /* 0x0000000400ff79e3 */ /* 0x0007e20008000000 */
[----:B-1----:R-:W-:Y:S01]  /*2a30*/  ISETP.EQ.U32.AND P0, PT, R0, UR5, PT ;  /* 0x0000000500007c0c */ /* 0x002fe2000bf02070 */
[----:B--2---:R-:W-:-:S12]  /*2a40*/  IMAD.U32 R0, RZ, RZ, UR7 ;  /* 0x00000007ff007e24 */ /* 0x004fd8000f8e00ff */
[----:B------:R3:W-:Y:S01]  /*2a50*/  @P0 ATOMS.AND RZ, [UR6], R0 ;  /* 0x00000000ffff098c */ /* 0x0007e2000a800006 */
[----:B------:R-:W-:Y:S05]  /*2a60*/  BRA `(.L_x_76) ;  /* 0x0000000000147947 */ /* 0x000fea0003800000 */
.L_x_78:
[----:B------:R-:W-:-:S07]  /*2a70*/  MOV R2, 0x2a90 ;  /* 0x00002a9000027802 */ /* 0x000fce0000000f00 */
[----:B------:R-:W-:Y:S05]  /*2a80*/  CALL.REL.NOINC `($__internal_0_$__cuda_sm10x_tcgen05_guardrail_trap_col_being_dealloced_not_returned_by_alloc) ;  /* 0x0000000000447944 */ /* 0x000fea0003c00000 */
[----:B------:R-:W-:Y:S05]  /*2a90*/  BRA `(.L_x_76) ;  /* 0x0000000000087947 */ /* 0x000fea0003800000 */
.L_x_77:
[----:B------:R-:W-:-:S07]  /*2aa0*/  MOV R2, 0x2ac0 ;  /* 0x00002ac000027802 */ /* 0x000fce0000000f00 */
[----:B------:R-:W-:Y:S05]  /*2ab0*/  CALL.REL.NOINC `($__internal_2_$__cuda_sm10x_tcgen05_guardrail_trap_unallocated_columns_being_dealloced) ;  /* 0x0000000000507944 */ /* 0x000fea0003c00000 */
.L_x_76:
[----:B------:R-:W-:Y:S01]  /*2ac0*/  NOP ;  /* 0x0000000000007918 */ /* 0x000fe20000000000 */
[----:B---3--:R-:W-:Y:S05]  /*2ad0*/  EXIT ;  /* 0x000000000000794d */ /* 0x008fea0003800000 */
.L_x_61:
[----:B------:R-:W1:Y:S02]  /*2ae0*/  SYNCS.PHASECHK.TRANS64.TRYWAIT P0, [UR8+0x10000], RZ ;  /* 0x010000ffff0075a7 */ /* 0x000e640008001108 */
[----:B-1----:R-:W-:Y:S05]  /*2af0*/  @!P0 BRA `(.L_x_61) ;  /* 0xfffffffc00f88947 */ /* 0x002fea000383ffff */
[----:B------:R-:W-:Y:S05]  /*2b00*/  BRA `(.L_x_79) ;  /* 0xfffffff0003c7947 */ /* 0x000fea000383ffff */
.L_x_63:
[----:B------:R-:W1:Y:S02]  /*2b10*/  SYNCS.PHASECHK.TRANS64.TRYWAIT P1, [UR8+0x10020], RZ ;  /* 0x010020ffff0075a7 */ /* 0x000e640008021108 */
[----:B-1----:R-:W-:Y:S05]  /*2b20*/  @!P1 BRA `(.L_x_63) ;  /* 0xfffffffc00f89947 */ /* 0x002fea000383ffff */
[----:B------:R-:W-:Y:S05]  /*2b30*/  BRA `(.L_x_80) ;  /* 0xfffffff000b07947 */ /* 0x000fea000383ffff */
.L_x_64:
[----:B------:R-:W2:Y:S02]  /*2b40*/  SYNCS.PHASECHK.TRANS64.TRYWAIT P0, [UR28+0x10000], R2 ;  /* 0x01000002ff0075a7 */ /* 0x000ea4000800111c */
[----:B--2---:R-:W-:Y:S05]  /*2b50*/  @!P0 BRA `(.L_x_64) ;  /* 0xfffffffc00f88947 */ /* 0x004fea000383ffff */
[----:B------:R-:W-:Y:S05]  /*2b60*/  BRA `(.L_x_81) ;  /* 0xfffffff4002c7947 */ /* 0x000fea000383ffff */
.L_x_66:
[----:B------:R-:W2:Y:S02]  /*2b70*/  SYNCS.PHASECHK.TRANS64.TRYWAIT P0, [UR28+0x10020], R2 ;  /* 0x01002002ff0075a7 */ /* 0x000ea4000800111c */
[----:B--2---:R-:W-:Y:S05]  /*2b80*/  @!P0 BRA `(.L_x_66) ;  /* 0xfffffffc00f88947 */ /* 0x004fea000383ffff */
[----:B------:R-:W-:Y:S05]  /*2b90*/  BRA `(.L_x_82) ;  /* 0xfffffff4009c7947 */ /* 0x000fea000383ffff */
        .weak           $__internal_0_$__cuda_sm10x_tcgen05_guardrail_trap_col_being_dealloced_not_returned_by_alloc
        .type           $__internal_0_$__cuda_sm10x_tcgen05_guardrail_trap_col_being_dealloced_not_returned_by_alloc,@function
        .size           $__internal_0_$__cuda_sm10x_tcgen05_guardrail_trap_col_being_dealloced_not_returned_by_alloc,($__internal_1_$__cuda_sm10x_tcgen05_guardrail_trap_phase_invalid_during_alloc - $__internal_0_$__cuda_sm10x_tcgen05_guardrail_trap_col_being_dealloced_not_returned_by_alloc)
$__internal_0_$__cuda_sm10x_tcgen05_guardrail_trap_col_being_dealloced_not_returned_by_alloc:
[----:B------:R-:W-:Y:S05]  /*2ba0*/  BPT.TRAP 0x1 ;  /* 0x000000040000795c */ /* 0x000fea0000300000 */
[----:B------:R-:W-:-:S04]  /*2bb0*/  IMAD.MOV.U32 R3, RZ, RZ, 0x0 ;  /* 0x00000000ff037424 */ /* 0x000fc800078e00ff */
[----:B------:R-:W-:Y:S05]  /*2bc0*/  RET.REL.NODEC R2 `(gluon_tcgen05) ;  /* 0xffffffd4020c7950 */ /* 0x000fea0003c3ffff */
        .weak           $__internal_1_$__cuda_sm10x_tcgen05_guardrail_trap_phase_invalid_during_alloc
        .type           $__internal_1_$__cuda_sm10x_tcgen05_guardrail_trap_phase_invalid_during_alloc,@function
        .size           $__internal_1_$__cuda_sm10x_tcgen05_guardrail_trap_phase_invalid_during_alloc,($__internal_2_$__cuda_sm10x_tcgen05_guardrail_trap_unallocated_columns_being_dealloced - $__internal_1_$__cuda_sm10x_tcgen05_guardrail_trap_phase_invalid_during_alloc)
$__internal_1_$__cuda_sm10x_tcgen05_guardrail_trap_phase_invalid_during_alloc:
[----:B------:R-:W-:Y:S05]  /*2bd0*/  BPT.TRAP 0x1 ;  /* 0x000000040000795c */ /* 0x000fea0000300000 */
[----:B------:R-:W-:-:S04]  /*2be0*/  IMAD.MOV.U32 R3, RZ, RZ, 0x0 ;  /* 0x00000000ff037424 */ /* 0x000fc800078e00ff */
[----:B------:R-:W-:Y:S05]  /*2bf0*/  RET.REL.NODEC R2 `(gluon_tcgen05) ;  /* 0xffffffd402007950 */ /* 0x000fea0003c3ffff */
        .weak           $__internal_2_$__cuda_sm10x_tcgen05_guardrail_trap_unallocated_columns_being_dealloced
        .type           $__internal_2_$__cuda_sm10x_tcgen05_guardrail_trap_unallocated_columns_being_dealloced,@function
        .size           $__internal_2_$__cuda_sm10x_tcgen05_guardrail_trap_unallocated_columns_being_dealloced,(.L_x_86 - $__internal_2_$__cuda_sm10x_tcgen05_guardrail_trap_unallocated_columns_being_dealloced)
$__internal_2_$__cuda_sm10x_tcgen05_guardrail_trap_unallocated_columns_being_dealloced:
[----:B------:R-:W-:Y:S05]  /*2c00*/  BPT.TRAP 0x1 ;  /* 0x000000040000795c */ /* 0x000fea0000300000 */
[----:B------:R-:W-:-:S04]  /*2c10*/  IMAD.MOV.U32 R3, RZ, RZ, 0x0 ;  /* 0x00000000ff037424 */ /* 0x000fc800078e00ff */
[----:B------:R-:W-:Y:S05]  /*2c20*/  RET.REL.NODEC R2 `(gluon_tcgen05) ;  /* 0xffffffd002f47950 */ /* 0x000fea0003c3ffff */
.L_x_83:
[----:B------:R-:W-:-:S00]  /*2c30*/  BRA `(.L_x_83) ;  /* 0xfffffffc00fc7947 */ /* 0x000fc0000383ffff */
[----:B------:R-:W-:-:S00]  /*2c40*/  NOP ;  /* 0x0000000000007918 */ /* 0x000fc00000000000 */
        /* <DEDUP_REMOVED lines=11> */
.L_x_86:


//--------------------- .nv.shared.gluon_tcgen05  --------------------------
	.section	.nv.shared.gluon_tcgen05,"aw",@nobits
	.sectionflags	@""
	.align	16
	.zero		1024


//--------------------- .nv.shared.reserved.0     --------------------------
	.section	.nv.shared.reserved.0,"aw",@nobits
	.align	8
	.weak		__nv_reservedSMEM_offset_0_alias
	.size		__nv_reservedSMEM_offset_0_alias, 0, 64
	.other		__nv_reservedSMEM_offset_0_alias,@"STO_CUDA_RESERVED_SHARED STV_DEFAULT"
__nv_reservedSMEM_offset_0_alias:
	.zero		0
.nv.shared.reserved.0:
	.zero		64
	.weak		__nv_reservedSMEM_allocation_phase
	.type		__nv_reservedSMEM_allocation_phase,@object
	.size		__nv_reservedSMEM_allocation_phase,(.L_0 - __nv_reservedSMEM_allocation_phase)
__nv_reservedSMEM_allocation_phase:
	.zero		1
.L_0:
	.zero		7
	.weak		__nv_reservedSMEM_devtool_atexit_pc
	.type		__nv_reservedSMEM_devtool_atexit_pc,@object
	.size		__nv_reservedSMEM_devtool_atexit_pc,(__nv_reservedSMEM_allocation_mask - __nv_reservedSMEM_devtool_atexit_pc)
__nv_reservedSMEM_devtool_atexit_pc:
	.zero		8
	.weak		__nv_reservedSMEM_allocation_mask
	.type		__nv_reservedSMEM_allocation_mask,@object
	.size		__nv_reservedSMEM_allocation_mask,(.L_2 - __nv_reservedSMEM_allocation_mask)
__nv_reservedSMEM_allocation_mask:
	.zero		4
.L_2:


//--------------------- .nv.constant0.gluon_tcgen05 --------------------------
	.section	.nv.constant0.gluon_tcgen05,"a",@progbits
	.sectionflags	@""
	.align	4
.nv.constant0.gluon_tcgen05:
	.zero		976


//--------------------- SYMBOLS --------------------------

	.type		.nv.reservedSmem.offset0,@object
	.size		.nv.reservedSmem.offset0,0x4
	.type		.nv.reservedSmem.cap,@object
	.size		.nv.reservedSmem.cap,0x4
